//
// Generated by NVIDIA NVVM Compiler
//
// Compiler Build ID: CL-36424714
// Cuda compilation tools, release 13.0, V13.0.88
// Based on NVVM 20.0.0
//

.version 9.0
.target sm_100
.address_size 64

	// .globl	_Z19kernel_forward_rootPfS_S_S_S_S_iiii
// _ZZ19kernel_forward_rootPfS_S_S_S_S_iiiiE6result has been demoted
// _ZZ14kernel_forwardPfS_S_S_S_S_S_S_S_S_S_S_S_iiiiiE8result_l has been demoted
// _ZZ14kernel_forwardPfS_S_S_S_S_S_S_S_S_S_S_S_iiiiiE8result_r has been demoted
// _ZZ14kernel_forwardPfS_S_S_S_S_S_S_S_S_S_S_S_iiiiiE8result_c has been demoted
// _ZZ14kernel_forwardPfS_S_S_S_S_S_S_S_S_S_S_S_iiiiiE9result_d1 has been demoted
// _ZZ14kernel_forwardPfS_S_S_S_S_S_S_S_S_S_S_S_iiiiiE9result_d2 has been demoted
// _ZZ14kernel_forwardPfS_S_S_S_S_S_S_S_S_S_S_S_iiiiiE9result_d3 has been demoted
// _ZZ14kernel_forwardPfS_S_S_S_S_S_S_S_S_S_S_S_iiiiiE9result_d4 has been demoted
// _ZZ17kernel_forward_d1PfS_S_S_S_S_iiiiiE6result has been demoted
// _ZZ17kernel_forward_d1PfS_S_S_S_S_iiiiiE7result2 has been demoted
// _ZZ17kernel_forward_d2PfS_S_S_S_iiiiiE6result has been demoted
// _ZZ17kernel_forward_d2PfS_S_S_S_iiiiiE7result2 has been demoted

.visible .entry _Z19kernel_forward_rootPfS_S_S_S_S_iiii(
	.param .u64 .ptr .align 1 _Z19kernel_forward_rootPfS_S_S_S_S_iiii_param_0,
	.param .u64 .ptr .align 1 _Z19kernel_forward_rootPfS_S_S_S_S_iiii_param_1,
	.param .u64 .ptr .align 1 _Z19kernel_forward_rootPfS_S_S_S_S_iiii_param_2,
	.param .u64 .ptr .align 1 _Z19kernel_forward_rootPfS_S_S_S_S_iiii_param_3,
	.param .u64 .ptr .align 1 _Z19kernel_forward_rootPfS_S_S_S_S_iiii_param_4,
	.param .u64 .ptr .align 1 _Z19kernel_forward_rootPfS_S_S_S_S_iiii_param_5,
	.param .u32 _Z19kernel_forward_rootPfS_S_S_S_S_iiii_param_6,
	.param .u32 _Z19kernel_forward_rootPfS_S_S_S_S_iiii_param_7,
	.param .u32 _Z19kernel_forward_rootPfS_S_S_S_S_iiii_param_8,
	.param .u32 _Z19kernel_forward_rootPfS_S_S_S_S_iiii_param_9
)
{
	.reg .pred 	%p<39>;
	.reg .b32 	%r<113>;
	.reg .b32 	%f<344>;
	.reg .b64 	%rd<43>;
	// demoted variable
	.shared .align 4 .b8 _ZZ19kernel_forward_rootPfS_S_S_S_S_iiiiE6result[4000];
	ld.param.u64 	%rd12, [_Z19kernel_forward_rootPfS_S_S_S_S_iiii_param_2];
	ld.param.u32 	%r32, [_Z19kernel_forward_rootPfS_S_S_S_S_iiii_param_7];
	ld.param.u32 	%r33, [_Z19kernel_forward_rootPfS_S_S_S_S_iiii_param_8];
	ld.param.u32 	%r34, [_Z19kernel_forward_rootPfS_S_S_S_S_iiii_param_9];
	cvta.to.global.u64 	%rd13, %rd12;
	mov.u32 	%r1, %ctaid.x;
	mov.u32 	%r2, %tid.x;
	mul.lo.s32 	%r4, %r32, %r32;
	mul.lo.s32 	%r35, %r4, %r1;
	mul.lo.s32 	%r36, %r35, %r33;
	cvt.s64.s32 	%rd1, %r36;
	mul.wide.s32 	%rd14, %r36, 4;
	add.s64 	%rd2, %rd13, %rd14;
	mul.lo.s32 	%r3, %r35, %r34;
	setp.lt.s32 	%p1, %r32, 2;
	mov.f32 	%f325, 0fFF800000;
	mov.f32 	%f329, %f325;
	@%p1 bra 	$L__BB0_20;
	ld.param.u64 	%rd42, [_Z19kernel_forward_rootPfS_S_S_S_S_iiii_param_5];
	ld.param.u64 	%rd41, [_Z19kernel_forward_rootPfS_S_S_S_S_iiii_param_4];
	add.s32 	%r5, %r32, 1;
	mul.lo.s32 	%r6, %r34, %r32;
	mul.lo.s32 	%r38, %r3, %r4;
	cvt.s64.s32 	%rd3, %r38;
	cvt.s64.s32 	%rd4, %r3;
	cvta.to.global.u64 	%rd5, %rd41;
	cvta.to.global.u64 	%rd6, %rd42;
	mov.f32 	%f329, 0fFF800000;
	mov.b32 	%r107, 1;
	mov.f32 	%f325, %f329;
$L__BB0_2:
	ld.param.u64 	%rd40, [_Z19kernel_forward_rootPfS_S_S_S_S_iiii_param_3];
	mad.lo.s32 	%r39, %r107, %r33, %r2;
	mul.wide.s32 	%rd15, %r39, 4;
	add.s64 	%rd16, %rd2, %rd15;
	ld.global.f32 	%f60, [%rd16];
	mad.lo.s32 	%r40, %r107, %r32, %r32;
	mad.lo.s32 	%r41, %r40, %r33, %r2;
	cvt.s64.s32 	%rd17, %r41;
	add.s64 	%rd18, %rd17, %rd1;
	cvta.to.global.u64 	%rd19, %rd40;
	shl.b64 	%rd20, %rd18, 2;
	add.s64 	%rd21, %rd19, %rd20;
	ld.global.f32 	%f61, [%rd21];
	add.f32 	%f3, %f60, %f61;
	setp.gtu.f32 	%p2, %f3, %f325;
	@%p2 bra 	$L__BB0_6;
	sub.f32 	%f62, %f3, %f325;
	fma.rn.f32 	%f63, %f62, 0f3BBB989D, 0f3F000000;
	cvt.sat.f32.f32 	%f64, %f63;
	mov.f32 	%f65, 0f4B400001;
	mov.f32 	%f66, 0f437C0000;
	fma.rm.f32 	%f67, %f64, %f66, %f65;
	add.f32 	%f68, %f67, 0fCB40007F;
	neg.f32 	%f69, %f68;
	fma.rn.f32 	%f70, %f62, 0f3FB8AA3B, %f69;
	fma.rn.f32 	%f71, %f62, 0f32A57060, %f70;
	mov.b32 	%r42, %f67;
	shl.b32 	%r43, %r42, 23;
	mov.b32 	%f72, %r43;
	ex2.approx.ftz.f32 	%f73, %f71;
	mul.f32 	%f4, %f73, %f72;
	mov.f32 	%f74, 0f3F800000;
	add.rz.f32 	%f75, %f4, %f74;
	mov.b32 	%r44, %f75;
	add.s32 	%r45, %r44, -1061158912;
	and.b32  	%r46, %r45, -8388608;
	mov.b32 	%r8, %f4;
	sub.s32 	%r47, %r8, %r46;
	mov.b32 	%f76, %r47;
	sub.s32 	%r48, 1082130432, %r46;
	mov.b32 	%f77, %r48;
	fma.rn.f32 	%f78, %f77, 0f3E800000, 0fBF800000;
	add.f32 	%f79, %f78, %f76;
	cvt.rn.f32.s32 	%f80, %r46;
	mul.f32 	%f81, %f80, 0f34000000;
	fma.rn.f32 	%f82, %f79, 0fBD39BF78, 0f3DD80012;
	fma.rn.f32 	%f83, %f82, %f79, 0fBE0778E0;
	fma.rn.f32 	%f84, %f83, %f79, 0f3E146475;
	fma.rn.f32 	%f85, %f84, %f79, 0fBE2A68DD;
	fma.rn.f32 	%f86, %f85, %f79, 0f3E4CAF9E;
	fma.rn.f32 	%f87, %f86, %f79, 0fBE800042;
	fma.rn.f32 	%f88, %f87, %f79, 0f3EAAAAE6;
	fma.rn.f32 	%f89, %f88, %f79, 0fBF000000;
	mul.f32 	%f90, %f79, %f89;
	fma.rn.f32 	%f91, %f90, %f79, %f79;
	fma.rn.f32 	%f326, %f81, 0f3F317218, %f91;
	setp.lt.u32 	%p3, %r8, 2139095040;
	@%p3 bra 	$L__BB0_5;
	setp.gt.s32 	%p4, %r8, -1082130432;
	fma.rn.f32 	%f92, %f4, 0f7F800000, 0f7F800000;
	selp.f32 	%f93, %f92, %f326, %p4;
	setp.eq.f32 	%p5, %f4, 0f00000000;
	selp.f32 	%f326, 0f80000000, %f93, %p5;
$L__BB0_5:
	add.f32 	%f325, %f325, %f326;
	bra.uni 	$L__BB0_9;
$L__BB0_6:
	sub.f32 	%f94, %f325, %f3;
	fma.rn.f32 	%f95, %f94, 0f3BBB989D, 0f3F000000;
	cvt.sat.f32.f32 	%f96, %f95;
	mov.f32 	%f97, 0f4B400001;
	mov.f32 	%f98, 0f437C0000;
	fma.rm.f32 	%f99, %f96, %f98, %f97;
	add.f32 	%f100, %f99, 0fCB40007F;
	neg.f32 	%f101, %f100;
	fma.rn.f32 	%f102, %f94, 0f3FB8AA3B, %f101;
	fma.rn.f32 	%f103, %f94, 0f32A57060, %f102;
	mov.b32 	%r49, %f99;
	shl.b32 	%r50, %r49, 23;
	mov.b32 	%f104, %r50;
	ex2.approx.ftz.f32 	%f105, %f103;
	mul.f32 	%f9, %f105, %f104;
	mov.f32 	%f106, 0f3F800000;
	add.rz.f32 	%f107, %f9, %f106;
	mov.b32 	%r51, %f107;
	add.s32 	%r52, %r51, -1061158912;
	and.b32  	%r53, %r52, -8388608;
	mov.b32 	%r9, %f9;
	sub.s32 	%r54, %r9, %r53;
	mov.b32 	%f108, %r54;
	sub.s32 	%r55, 1082130432, %r53;
	mov.b32 	%f109, %r55;
	fma.rn.f32 	%f110, %f109, 0f3E800000, 0fBF800000;
	add.f32 	%f111, %f110, %f108;
	cvt.rn.f32.s32 	%f112, %r53;
	mul.f32 	%f113, %f112, 0f34000000;
	fma.rn.f32 	%f114, %f111, 0fBD39BF78, 0f3DD80012;
	fma.rn.f32 	%f115, %f114, %f111, 0fBE0778E0;
	fma.rn.f32 	%f116, %f115, %f111, 0f3E146475;
	fma.rn.f32 	%f117, %f116, %f111, 0fBE2A68DD;
	fma.rn.f32 	%f118, %f117, %f111, 0f3E4CAF9E;
	fma.rn.f32 	%f119, %f118, %f111, 0fBE800042;
	fma.rn.f32 	%f120, %f119, %f111, 0f3EAAAAE6;
	fma.rn.f32 	%f121, %f120, %f111, 0fBF000000;
	mul.f32 	%f122, %f111, %f121;
	fma.rn.f32 	%f123, %f122, %f111, %f111;
	fma.rn.f32 	%f327, %f113, 0f3F317218, %f123;
	setp.lt.u32 	%p6, %r9, 2139095040;
	@%p6 bra 	$L__BB0_8;
	setp.gt.s32 	%p7, %r9, -1082130432;
	fma.rn.f32 	%f124, %f9, 0f7F800000, 0f7F800000;
	selp.f32 	%f125, %f124, %f327, %p7;
	setp.eq.f32 	%p8, %f9, 0f00000000;
	selp.f32 	%f327, 0f80000000, %f125, %p8;
$L__BB0_8:
	add.f32 	%f325, %f3, %f327;
$L__BB0_9:
	setp.ge.s32 	%p9, %r2, %r34;
	add.s32 	%r10, %r107, 1;
	setp.ge.s32 	%p10, %r10, %r32;
	or.pred  	%p11, %p9, %p10;
	@%p11 bra 	$L__BB0_19;
	sub.s32 	%r110, %r107, %r32;
	mul.lo.s32 	%r56, %r5, %r107;
	mad.lo.s32 	%r57, %r34, %r56, %r34;
	add.s32 	%r109, %r2, %r57;
	mad.lo.s32 	%r58, %r6, %r56, %r6;
	add.s32 	%r108, %r2, %r58;
$L__BB0_11:
	cvt.s64.s32 	%rd22, %r109;
	add.s64 	%rd23, %rd22, %rd4;
	shl.b64 	%rd24, %rd23, 2;
	add.s64 	%rd25, %rd5, %rd24;
	ld.global.f32 	%f126, [%rd25];
	cvt.s64.s32 	%rd26, %r108;
	add.s64 	%rd27, %rd26, %rd3;
	shl.b64 	%rd28, %rd27, 2;
	add.s64 	%rd29, %rd6, %rd28;
	ld.global.f32 	%f127, [%rd29];
	add.f32 	%f16, %f126, %f127;
	setp.gtu.f32 	%p12, %f16, %f329;
	@%p12 bra 	$L__BB0_15;
	sub.f32 	%f128, %f16, %f329;
	fma.rn.f32 	%f129, %f128, 0f3BBB989D, 0f3F000000;
	cvt.sat.f32.f32 	%f130, %f129;
	mov.f32 	%f131, 0f4B400001;
	mov.f32 	%f132, 0f437C0000;
	fma.rm.f32 	%f133, %f130, %f132, %f131;
	add.f32 	%f134, %f133, 0fCB40007F;
	neg.f32 	%f135, %f134;
	fma.rn.f32 	%f136, %f128, 0f3FB8AA3B, %f135;
	fma.rn.f32 	%f137, %f128, 0f32A57060, %f136;
	mov.b32 	%r59, %f133;
	shl.b32 	%r60, %r59, 23;
	mov.b32 	%f138, %r60;
	ex2.approx.ftz.f32 	%f139, %f137;
	mul.f32 	%f17, %f139, %f138;
	mov.f32 	%f140, 0f3F800000;
	add.rz.f32 	%f141, %f17, %f140;
	mov.b32 	%r61, %f141;
	add.s32 	%r62, %r61, -1061158912;
	and.b32  	%r63, %r62, -8388608;
	mov.b32 	%r17, %f17;
	sub.s32 	%r64, %r17, %r63;
	mov.b32 	%f142, %r64;
	sub.s32 	%r65, 1082130432, %r63;
	mov.b32 	%f143, %r65;
	fma.rn.f32 	%f144, %f143, 0f3E800000, 0fBF800000;
	add.f32 	%f145, %f144, %f142;
	cvt.rn.f32.s32 	%f146, %r63;
	mul.f32 	%f147, %f146, 0f34000000;
	fma.rn.f32 	%f148, %f145, 0fBD39BF78, 0f3DD80012;
	fma.rn.f32 	%f149, %f148, %f145, 0fBE0778E0;
	fma.rn.f32 	%f150, %f149, %f145, 0f3E146475;
	fma.rn.f32 	%f151, %f150, %f145, 0fBE2A68DD;
	fma.rn.f32 	%f152, %f151, %f145, 0f3E4CAF9E;
	fma.rn.f32 	%f153, %f152, %f145, 0fBE800042;
	fma.rn.f32 	%f154, %f153, %f145, 0f3EAAAAE6;
	fma.rn.f32 	%f155, %f154, %f145, 0fBF000000;
	mul.f32 	%f156, %f145, %f155;
	fma.rn.f32 	%f157, %f156, %f145, %f145;
	fma.rn.f32 	%f330, %f147, 0f3F317218, %f157;
	setp.lt.u32 	%p13, %r17, 2139095040;
	@%p13 bra 	$L__BB0_14;
	setp.gt.s32 	%p14, %r17, -1082130432;
	fma.rn.f32 	%f158, %f17, 0f7F800000, 0f7F800000;
	selp.f32 	%f159, %f158, %f330, %p14;
	setp.eq.f32 	%p15, %f17, 0f00000000;
	selp.f32 	%f330, 0f80000000, %f159, %p15;
$L__BB0_14:
	add.f32 	%f329, %f329, %f330;
	bra.uni 	$L__BB0_18;
$L__BB0_15:
	sub.f32 	%f160, %f329, %f16;
	fma.rn.f32 	%f161, %f160, 0f3BBB989D, 0f3F000000;
	cvt.sat.f32.f32 	%f162, %f161;
	mov.f32 	%f163, 0f4B400001;
	mov.f32 	%f164, 0f437C0000;
	fma.rm.f32 	%f165, %f162, %f164, %f163;
	add.f32 	%f166, %f165, 0fCB40007F;
	neg.f32 	%f167, %f166;
	fma.rn.f32 	%f168, %f160, 0f3FB8AA3B, %f167;
	fma.rn.f32 	%f169, %f160, 0f32A57060, %f168;
	mov.b32 	%r66, %f165;
	shl.b32 	%r67, %r66, 23;
	mov.b32 	%f170, %r67;
	ex2.approx.ftz.f32 	%f171, %f169;
	mul.f32 	%f22, %f171, %f170;
	mov.f32 	%f172, 0f3F800000;
	add.rz.f32 	%f173, %f22, %f172;
	mov.b32 	%r68, %f173;
	add.s32 	%r69, %r68, -1061158912;
	and.b32  	%r70, %r69, -8388608;
	mov.b32 	%r18, %f22;
	sub.s32 	%r71, %r18, %r70;
	mov.b32 	%f174, %r71;
	sub.s32 	%r72, 1082130432, %r70;
	mov.b32 	%f175, %r72;
	fma.rn.f32 	%f176, %f175, 0f3E800000, 0fBF800000;
	add.f32 	%f177, %f176, %f174;
	cvt.rn.f32.s32 	%f178, %r70;
	mul.f32 	%f179, %f178, 0f34000000;
	fma.rn.f32 	%f180, %f177, 0fBD39BF78, 0f3DD80012;
	fma.rn.f32 	%f181, %f180, %f177, 0fBE0778E0;
	fma.rn.f32 	%f182, %f181, %f177, 0f3E146475;
	fma.rn.f32 	%f183, %f182, %f177, 0fBE2A68DD;
	fma.rn.f32 	%f184, %f183, %f177, 0f3E4CAF9E;
	fma.rn.f32 	%f185, %f184, %f177, 0fBE800042;
	fma.rn.f32 	%f186, %f185, %f177, 0f3EAAAAE6;
	fma.rn.f32 	%f187, %f186, %f177, 0fBF000000;
	mul.f32 	%f188, %f177, %f187;
	fma.rn.f32 	%f189, %f188, %f177, %f177;
	fma.rn.f32 	%f331, %f179, 0f3F317218, %f189;
	setp.lt.u32 	%p16, %r18, 2139095040;
	@%p16 bra 	$L__BB0_17;
	setp.gt.s32 	%p17, %r18, -1082130432;
	fma.rn.f32 	%f190, %f22, 0f7F800000, 0f7F800000;
	selp.f32 	%f191, %f190, %f331, %p17;
	setp.eq.f32 	%p18, %f22, 0f00000000;
	selp.f32 	%f331, 0f80000000, %f191, %p18;
$L__BB0_17:
	add.f32 	%f329, %f16, %f331;
$L__BB0_18:
	add.s32 	%r110, %r110, 1;
	add.s32 	%r109, %r109, %r34;
	add.s32 	%r108, %r108, %r6;
	setp.ne.s32 	%p19, %r110, -1;
	@%p19 bra 	$L__BB0_11;
$L__BB0_19:
	setp.ne.s32 	%p20, %r10, %r32;
	mov.u32 	%r107, %r10;
	@%p20 bra 	$L__BB0_2;
$L__BB0_20:
	ld.param.u64 	%rd38, [_Z19kernel_forward_rootPfS_S_S_S_S_iiii_param_0];
	mad.lo.s32 	%r73, %r33, %r1, %r2;
	cvta.to.global.u64 	%rd30, %rd38;
	mul.wide.s32 	%rd31, %r73, 4;
	add.s64 	%rd32, %rd30, %rd31;
	ld.global.f32 	%f192, [%rd32];
	add.f32 	%f31, %f325, %f192;
	shl.b32 	%r74, %r2, 2;
	mov.u32 	%r111, _ZZ19kernel_forward_rootPfS_S_S_S_S_iiiiE6result;
	add.s32 	%r22, %r111, %r74;
	st.shared.f32 	[%r22], %f31;
	setp.ge.s32 	%p21, %r2, %r34;
	@%p21 bra 	$L__BB0_29;
	ld.param.u64 	%rd39, [_Z19kernel_forward_rootPfS_S_S_S_S_iiii_param_1];
	mad.lo.s32 	%r76, %r34, %r1, %r2;
	cvta.to.global.u64 	%rd33, %rd39;
	mul.wide.u32 	%rd34, %r76, 4;
	add.s64 	%rd35, %rd33, %rd34;
	ld.global.f32 	%f193, [%rd35];
	add.f32 	%f32, %f329, %f193;
	setp.gtu.f32 	%p22, %f32, %f31;
	@%p22 bra 	$L__BB0_25;
	sub.f32 	%f194, %f32, %f31;
	fma.rn.f32 	%f195, %f194, 0f3BBB989D, 0f3F000000;
	cvt.sat.f32.f32 	%f196, %f195;
	mov.f32 	%f197, 0f4B400001;
	mov.f32 	%f198, 0f437C0000;
	fma.rm.f32 	%f199, %f196, %f198, %f197;
	add.f32 	%f200, %f199, 0fCB40007F;
	neg.f32 	%f201, %f200;
	fma.rn.f32 	%f202, %f194, 0f3FB8AA3B, %f201;
	fma.rn.f32 	%f203, %f194, 0f32A57060, %f202;
	mov.b32 	%r77, %f199;
	shl.b32 	%r78, %r77, 23;
	mov.b32 	%f204, %r78;
	ex2.approx.ftz.f32 	%f205, %f203;
	mul.f32 	%f33, %f205, %f204;
	mov.f32 	%f206, 0f3F800000;
	add.rz.f32 	%f207, %f33, %f206;
	mov.b32 	%r79, %f207;
	add.s32 	%r80, %r79, -1061158912;
	and.b32  	%r81, %r80, -8388608;
	mov.b32 	%r23, %f33;
	sub.s32 	%r82, %r23, %r81;
	mov.b32 	%f208, %r82;
	sub.s32 	%r83, 1082130432, %r81;
	mov.b32 	%f209, %r83;
	fma.rn.f32 	%f210, %f209, 0f3E800000, 0fBF800000;
	add.f32 	%f211, %f210, %f208;
	cvt.rn.f32.s32 	%f212, %r81;
	mul.f32 	%f213, %f212, 0f34000000;
	fma.rn.f32 	%f214, %f211, 0fBD39BF78, 0f3DD80012;
	fma.rn.f32 	%f215, %f214, %f211, 0fBE0778E0;
	fma.rn.f32 	%f216, %f215, %f211, 0f3E146475;
	fma.rn.f32 	%f217, %f216, %f211, 0fBE2A68DD;
	fma.rn.f32 	%f218, %f217, %f211, 0f3E4CAF9E;
	fma.rn.f32 	%f219, %f218, %f211, 0fBE800042;
	fma.rn.f32 	%f220, %f219, %f211, 0f3EAAAAE6;
	fma.rn.f32 	%f221, %f220, %f211, 0fBF000000;
	mul.f32 	%f222, %f211, %f221;
	fma.rn.f32 	%f223, %f222, %f211, %f211;
	fma.rn.f32 	%f336, %f213, 0f3F317218, %f223;
	setp.lt.u32 	%p23, %r23, 2139095040;
	@%p23 bra 	$L__BB0_24;
	setp.gt.s32 	%p24, %r23, -1082130432;
	fma.rn.f32 	%f224, %f33, 0f7F800000, 0f7F800000;
	selp.f32 	%f225, %f224, %f336, %p24;
	setp.eq.f32 	%p25, %f33, 0f00000000;
	selp.f32 	%f336, 0f80000000, %f225, %p25;
$L__BB0_24:
	add.f32 	%f338, %f31, %f336;
	bra.uni 	$L__BB0_28;
$L__BB0_25:
	sub.f32 	%f226, %f31, %f32;
	fma.rn.f32 	%f227, %f226, 0f3BBB989D, 0f3F000000;
	cvt.sat.f32.f32 	%f228, %f227;
	mov.f32 	%f229, 0f4B400001;
	mov.f32 	%f230, 0f437C0000;
	fma.rm.f32 	%f231, %f228, %f230, %f229;
	add.f32 	%f232, %f231, 0fCB40007F;
	neg.f32 	%f233, %f232;
	fma.rn.f32 	%f234, %f226, 0f3FB8AA3B, %f233;
	fma.rn.f32 	%f235, %f226, 0f32A57060, %f234;
	mov.b32 	%r84, %f231;
	shl.b32 	%r85, %r84, 23;
	mov.b32 	%f236, %r85;
	ex2.approx.ftz.f32 	%f237, %f235;
	mul.f32 	%f38, %f237, %f236;
	mov.f32 	%f238, 0f3F800000;
	add.rz.f32 	%f239, %f38, %f238;
	mov.b32 	%r86, %f239;
	add.s32 	%r87, %r86, -1061158912;
	and.b32  	%r88, %r87, -8388608;
	mov.b32 	%r24, %f38;
	sub.s32 	%r89, %r24, %r88;
	mov.b32 	%f240, %r89;
	sub.s32 	%r90, 1082130432, %r88;
	mov.b32 	%f241, %r90;
	fma.rn.f32 	%f242, %f241, 0f3E800000, 0fBF800000;
	add.f32 	%f243, %f242, %f240;
	cvt.rn.f32.s32 	%f244, %r88;
	mul.f32 	%f245, %f244, 0f34000000;
	fma.rn.f32 	%f246, %f243, 0fBD39BF78, 0f3DD80012;
	fma.rn.f32 	%f247, %f246, %f243, 0fBE0778E0;
	fma.rn.f32 	%f248, %f247, %f243, 0f3E146475;
	fma.rn.f32 	%f249, %f248, %f243, 0fBE2A68DD;
	fma.rn.f32 	%f250, %f249, %f243, 0f3E4CAF9E;
	fma.rn.f32 	%f251, %f250, %f243, 0fBE800042;
	fma.rn.f32 	%f252, %f251, %f243, 0f3EAAAAE6;
	fma.rn.f32 	%f253, %f252, %f243, 0fBF000000;
	mul.f32 	%f254, %f243, %f253;
	fma.rn.f32 	%f255, %f254, %f243, %f243;
	fma.rn.f32 	%f337, %f245, 0f3F317218, %f255;
	setp.lt.u32 	%p26, %r24, 2139095040;
	@%p26 bra 	$L__BB0_27;
	setp.gt.s32 	%p27, %r24, -1082130432;
	fma.rn.f32 	%f256, %f38, 0f7F800000, 0f7F800000;
	selp.f32 	%f257, %f256, %f337, %p27;
	setp.eq.f32 	%p28, %f38, 0f00000000;
	selp.f32 	%f337, 0f80000000, %f257, %p28;
$L__BB0_27:
	add.f32 	%f338, %f32, %f337;
$L__BB0_28:
	st.shared.f32 	[%r22], %f338;
$L__BB0_29:
	bar.sync 	0;
	setp.ne.s32 	%p29, %r2, 0;
	@%p29 bra 	$L__BB0_41;
	setp.lt.s32 	%p30, %r33, 1;
	mov.f32 	%f339, 0fFF800000;
	@%p30 bra 	$L__BB0_40;
	neg.s32 	%r112, %r33;
	mov.f32 	%f339, 0fFF800000;
$L__BB0_32:
	ld.shared.f32 	%f45, [%r111];
	setp.gtu.f32 	%p31, %f45, %f339;
	@%p31 bra 	$L__BB0_36;
	sub.f32 	%f260, %f45, %f339;
	fma.rn.f32 	%f261, %f260, 0f3BBB989D, 0f3F000000;
	cvt.sat.f32.f32 	%f262, %f261;
	mov.f32 	%f263, 0f4B400001;
	mov.f32 	%f264, 0f437C0000;
	fma.rm.f32 	%f265, %f262, %f264, %f263;
	add.f32 	%f266, %f265, 0fCB40007F;
	neg.f32 	%f267, %f266;
	fma.rn.f32 	%f268, %f260, 0f3FB8AA3B, %f267;
	fma.rn.f32 	%f269, %f260, 0f32A57060, %f268;
	mov.b32 	%r92, %f265;
	shl.b32 	%r93, %r92, 23;
	mov.b32 	%f270, %r93;
	ex2.approx.ftz.f32 	%f271, %f269;
	mul.f32 	%f46, %f271, %f270;
	mov.f32 	%f272, 0f3F800000;
	add.rz.f32 	%f273, %f46, %f272;
	mov.b32 	%r94, %f273;
	add.s32 	%r95, %r94, -1061158912;
	and.b32  	%r96, %r95, -8388608;
	mov.b32 	%r28, %f46;
	sub.s32 	%r97, %r28, %r96;
	mov.b32 	%f274, %r97;
	sub.s32 	%r98, 1082130432, %r96;
	mov.b32 	%f275, %r98;
	fma.rn.f32 	%f276, %f275, 0f3E800000, 0fBF800000;
	add.f32 	%f277, %f276, %f274;
	cvt.rn.f32.s32 	%f278, %r96;
	mul.f32 	%f279, %f278, 0f34000000;
	fma.rn.f32 	%f280, %f277, 0fBD39BF78, 0f3DD80012;
	fma.rn.f32 	%f281, %f280, %f277, 0fBE0778E0;
	fma.rn.f32 	%f282, %f281, %f277, 0f3E146475;
	fma.rn.f32 	%f283, %f282, %f277, 0fBE2A68DD;
	fma.rn.f32 	%f284, %f283, %f277, 0f3E4CAF9E;
	fma.rn.f32 	%f285, %f284, %f277, 0fBE800042;
	fma.rn.f32 	%f286, %f285, %f277, 0f3EAAAAE6;
	fma.rn.f32 	%f287, %f286, %f277, 0fBF000000;
	mul.f32 	%f288, %f277, %f287;
	fma.rn.f32 	%f289, %f288, %f277, %f277;
	fma.rn.f32 	%f340, %f279, 0f3F317218, %f289;
	setp.lt.u32 	%p32, %r28, 2139095040;
	@%p32 bra 	$L__BB0_35;
	setp.gt.s32 	%p33, %r28, -1082130432;
	fma.rn.f32 	%f290, %f46, 0f7F800000, 0f7F800000;
	selp.f32 	%f291, %f290, %f340, %p33;
	setp.eq.f32 	%p34, %f46, 0f00000000;
	selp.f32 	%f340, 0f80000000, %f291, %p34;
$L__BB0_35:
	add.f32 	%f339, %f339, %f340;
	bra.uni 	$L__BB0_39;
$L__BB0_36:
	sub.f32 	%f292, %f339, %f45;
	fma.rn.f32 	%f293, %f292, 0f3BBB989D, 0f3F000000;
	cvt.sat.f32.f32 	%f294, %f293;
	mov.f32 	%f295, 0f4B400001;
	mov.f32 	%f296, 0f437C0000;
	fma.rm.f32 	%f297, %f294, %f296, %f295;
	add.f32 	%f298, %f297, 0fCB40007F;
	neg.f32 	%f299, %f298;
	fma.rn.f32 	%f300, %f292, 0f3FB8AA3B, %f299;
	fma.rn.f32 	%f301, %f292, 0f32A57060, %f300;
	mov.b32 	%r99, %f297;
	shl.b32 	%r100, %r99, 23;
	mov.b32 	%f302, %r100;
	ex2.approx.ftz.f32 	%f303, %f301;
	mul.f32 	%f51, %f303, %f302;
	mov.f32 	%f304, 0f3F800000;
	add.rz.f32 	%f305, %f51, %f304;
	mov.b32 	%r101, %f305;
	add.s32 	%r102, %r101, -1061158912;
	and.b32  	%r103, %r102, -8388608;
	mov.b32 	%r29, %f51;
	sub.s32 	%r104, %r29, %r103;
	mov.b32 	%f306, %r104;
	sub.s32 	%r105, 1082130432, %r103;
	mov.b32 	%f307, %r105;
	fma.rn.f32 	%f308, %f307, 0f3E800000, 0fBF800000;
	add.f32 	%f309, %f308, %f306;
	cvt.rn.f32.s32 	%f310, %r103;
	mul.f32 	%f311, %f310, 0f34000000;
	fma.rn.f32 	%f312, %f309, 0fBD39BF78, 0f3DD80012;
	fma.rn.f32 	%f313, %f312, %f309, 0fBE0778E0;
	fma.rn.f32 	%f314, %f313, %f309, 0f3E146475;
	fma.rn.f32 	%f315, %f314, %f309, 0fBE2A68DD;
	fma.rn.f32 	%f316, %f315, %f309, 0f3E4CAF9E;
	fma.rn.f32 	%f317, %f316, %f309, 0fBE800042;
	fma.rn.f32 	%f318, %f317, %f309, 0f3EAAAAE6;
	fma.rn.f32 	%f319, %f318, %f309, 0fBF000000;
	mul.f32 	%f320, %f309, %f319;
	fma.rn.f32 	%f321, %f320, %f309, %f309;
	fma.rn.f32 	%f341, %f311, 0f3F317218, %f321;
	setp.lt.u32 	%p35, %r29, 2139095040;
	@%p35 bra 	$L__BB0_38;
	setp.gt.s32 	%p36, %r29, -1082130432;
	fma.rn.f32 	%f322, %f51, 0f7F800000, 0f7F800000;
	selp.f32 	%f323, %f322, %f341, %p36;
	setp.eq.f32 	%p37, %f51, 0f00000000;
	selp.f32 	%f341, 0f80000000, %f323, %p37;
$L__BB0_38:
	add.f32 	%f339, %f45, %f341;
$L__BB0_39:
	add.s32 	%r112, %r112, 1;
	setp.ne.s32 	%p38, %r112, 0;
	add.s32 	%r111, %r111, 4;
	@%p38 bra 	$L__BB0_32;
$L__BB0_40:
	mul.lo.s32 	%r106, %r4, %r33;
	mul.wide.s32 	%rd36, %r106, 4;
	add.s64 	%rd37, %rd2, %rd36;
	st.global.f32 	[%rd37], %f339;
$L__BB0_41:
	ret;

}
	// .globl	_Z14kernel_forwardPfS_S_S_S_S_S_S_S_S_S_S_S_iiiii
.visible .entry _Z14kernel_forwardPfS_S_S_S_S_S_S_S_S_S_S_S_iiiii(
	.param .u64 .ptr .align 1 _Z14kernel_forwardPfS_S_S_S_S_S_S_S_S_S_S_S_iiiii_param_0,
	.param .u64 .ptr .align 1 _Z14kernel_forwardPfS_S_S_S_S_S_S_S_S_S_S_S_iiiii_param_1,
	.param .u64 .ptr .align 1 _Z14kernel_forwardPfS_S_S_S_S_S_S_S_S_S_S_S_iiiii_param_2,
	.param .u64 .ptr .align 1 _Z14kernel_forwardPfS_S_S_S_S_S_S_S_S_S_S_S_iiiii_param_3,
	.param .u64 .ptr .align 1 _Z14kernel_forwardPfS_S_S_S_S_S_S_S_S_S_S_S_iiiii_param_4,
	.param .u64 .ptr .align 1 _Z14kernel_forwardPfS_S_S_S_S_S_S_S_S_S_S_S_iiiii_param_5,
	.param .u64 .ptr .align 1 _Z14kernel_forwardPfS_S_S_S_S_S_S_S_S_S_S_S_iiiii_param_6,
	.param .u64 .ptr .align 1 _Z14kernel_forwardPfS_S_S_S_S_S_S_S_S_S_S_S_iiiii_param_7,
	.param .u64 .ptr .align 1 _Z14kernel_forwardPfS_S_S_S_S_S_S_S_S_S_S_S_iiiii_param_8,
	.param .u64 .ptr .align 1 _Z14kernel_forwardPfS_S_S_S_S_S_S_S_S_S_S_S_iiiii_param_9,
	.param .u64 .ptr .align 1 _Z14kernel_forwardPfS_S_S_S_S_S_S_S_S_S_S_S_iiiii_param_10,
	.param .u64 .ptr .align 1 _Z14kernel_forwardPfS_S_S_S_S_S_S_S_S_S_S_S_iiiii_param_11,
	.param .u64 .ptr .align 1 _Z14kernel_forwardPfS_S_S_S_S_S_S_S_S_S_S_S_iiiii_param_12,
	.param .u32 _Z14kernel_forwardPfS_S_S_S_S_S_S_S_S_S_S_S_iiiii_param_13,
	.param .u32 _Z14kernel_forwardPfS_S_S_S_S_S_S_S_S_S_S_S_iiiii_param_14,
	.param .u32 _Z14kernel_forwardPfS_S_S_S_S_S_S_S_S_S_S_S_iiiii_param_15,
	.param .u32 _Z14kernel_forwardPfS_S_S_S_S_S_S_S_S_S_S_S_iiiii_param_16,
	.param .u32 _Z14kernel_forwardPfS_S_S_S_S_S_S_S_S_S_S_S_iiiii_param_17
)
{
	.reg .pred 	%p<129>;
	.reg .b32 	%r<389>;
	.reg .b32 	%f<1339>;
	.reg .b64 	%rd<83>;
	// demoted variable
	.shared .align 4 .b8 _ZZ14kernel_forwardPfS_S_S_S_S_S_S_S_S_S_S_S_iiiiiE8result_l[4000];
	// demoted variable
	.shared .align 4 .b8 _ZZ14kernel_forwardPfS_S_S_S_S_S_S_S_S_S_S_S_iiiiiE8result_r[4000];
	// demoted variable
	.shared .align 4 .b8 _ZZ14kernel_forwardPfS_S_S_S_S_S_S_S_S_S_S_S_iiiiiE8result_c[800];
	// demoted variable
	.shared .align 4 .b8 _ZZ14kernel_forwardPfS_S_S_S_S_S_S_S_S_S_S_S_iiiiiE9result_d1[800];
	// demoted variable
	.shared .align 4 .b8 _ZZ14kernel_forwardPfS_S_S_S_S_S_S_S_S_S_S_S_iiiiiE9result_d2[800];
	// demoted variable
	.shared .align 4 .b8 _ZZ14kernel_forwardPfS_S_S_S_S_S_S_S_S_S_S_S_iiiiiE9result_d3[800];
	// demoted variable
	.shared .align 4 .b8 _ZZ14kernel_forwardPfS_S_S_S_S_S_S_S_S_S_S_S_iiiiiE9result_d4[800];
	ld.param.u64 	%rd9, [_Z14kernel_forwardPfS_S_S_S_S_S_S_S_S_S_S_S_iiiii_param_0];
	ld.param.u64 	%rd10, [_Z14kernel_forwardPfS_S_S_S_S_S_S_S_S_S_S_S_iiiii_param_1];
	ld.param.u64 	%rd12, [_Z14kernel_forwardPfS_S_S_S_S_S_S_S_S_S_S_S_iiiii_param_3];
	ld.param.u64 	%rd13, [_Z14kernel_forwardPfS_S_S_S_S_S_S_S_S_S_S_S_iiiii_param_4];
	ld.param.u64 	%rd16, [_Z14kernel_forwardPfS_S_S_S_S_S_S_S_S_S_S_S_iiiii_param_7];
	ld.param.u64 	%rd17, [_Z14kernel_forwardPfS_S_S_S_S_S_S_S_S_S_S_S_iiiii_param_8];
	ld.param.u64 	%rd18, [_Z14kernel_forwardPfS_S_S_S_S_S_S_S_S_S_S_S_iiiii_param_9];
	ld.param.u64 	%rd19, [_Z14kernel_forwardPfS_S_S_S_S_S_S_S_S_S_S_S_iiiii_param_10];
	ld.param.u64 	%rd20, [_Z14kernel_forwardPfS_S_S_S_S_S_S_S_S_S_S_S_iiiii_param_11];
	ld.param.u32 	%r96, [_Z14kernel_forwardPfS_S_S_S_S_S_S_S_S_S_S_S_iiiii_param_14];
	ld.param.u32 	%r97, [_Z14kernel_forwardPfS_S_S_S_S_S_S_S_S_S_S_S_iiiii_param_15];
	ld.param.u32 	%r98, [_Z14kernel_forwardPfS_S_S_S_S_S_S_S_S_S_S_S_iiiii_param_16];
	ld.param.u32 	%r99, [_Z14kernel_forwardPfS_S_S_S_S_S_S_S_S_S_S_S_iiiii_param_17];
	cvta.to.global.u64 	%rd1, %rd20;
	cvta.to.global.u64 	%rd2, %rd19;
	cvta.to.global.u64 	%rd3, %rd18;
	cvta.to.global.u64 	%rd4, %rd17;
	cvta.to.global.u64 	%rd5, %rd16;
	mov.u32 	%r1, %ctaid.x;
	mov.u32 	%r2, %ctaid.y;
	mov.u32 	%r3, %ctaid.z;
	mov.u32 	%r4, %tid.x;
	add.s32 	%r5, %r97, %r2;
	setp.ge.s32 	%p1, %r5, %r96;
	@%p1 bra 	$L__BB1_133;
	mul.lo.s32 	%r100, %r96, %r96;
	mul.lo.s32 	%r101, %r100, %r1;
	mul.lo.s32 	%r102, %r101, %r98;
	cvt.s64.s32 	%rd6, %r102;
	mul.lo.s32 	%r103, %r99, %r101;
	cvt.s64.s32 	%rd7, %r103;
	mul.lo.s32 	%r6, %r103, %r100;
	setp.lt.s32 	%p2, %r97, 2;
	mov.f32 	%f1273, 0fFF800000;
	mov.f32 	%f1277, %f1273;
	@%p2 bra 	$L__BB1_21;
	add.s32 	%r375, %r2, 1;
	mul.lo.s32 	%r8, %r96, %r2;
	add.s32 	%r104, %r2, %r97;
	neg.s32 	%r9, %r104;
	mul.lo.s32 	%r10, %r99, %r96;
	cvt.s64.s32 	%rd8, %r6;
	mov.f32 	%f1277, 0fFF800000;
	mov.u32 	%r376, %r2;
	mov.f32 	%f1273, %f1277;
$L__BB1_3:
	mov.u32 	%r11, %r375;
	add.s32 	%r13, %r11, %r8;
	mad.lo.s32 	%r105, %r13, %r98, %r4;
	cvt.s64.s32 	%rd21, %r105;
	add.s64 	%rd22, %rd21, %rd6;
	shl.b64 	%rd23, %rd22, 2;
	add.s64 	%rd24, %rd4, %rd23;
	ld.global.f32 	%f221, [%rd24];
	mul.lo.s32 	%r14, %r11, %r96;
	add.s32 	%r106, %r14, %r5;
	mad.lo.s32 	%r107, %r106, %r98, %r4;
	cvt.s64.s32 	%rd25, %r107;
	add.s64 	%rd26, %rd25, %rd6;
	shl.b64 	%rd27, %rd26, 2;
	add.s64 	%rd28, %rd3, %rd27;
	ld.global.f32 	%f222, [%rd28];
	add.f32 	%f3, %f221, %f222;
	setp.gtu.f32 	%p3, %f3, %f1273;
	@%p3 bra 	$L__BB1_7;
	sub.f32 	%f223, %f3, %f1273;
	fma.rn.f32 	%f224, %f223, 0f3BBB989D, 0f3F000000;
	cvt.sat.f32.f32 	%f225, %f224;
	mov.f32 	%f226, 0f4B400001;
	mov.f32 	%f227, 0f437C0000;
	fma.rm.f32 	%f228, %f225, %f227, %f226;
	add.f32 	%f229, %f228, 0fCB40007F;
	neg.f32 	%f230, %f229;
	fma.rn.f32 	%f231, %f223, 0f3FB8AA3B, %f230;
	fma.rn.f32 	%f232, %f223, 0f32A57060, %f231;
	mov.b32 	%r108, %f228;
	shl.b32 	%r109, %r108, 23;
	mov.b32 	%f233, %r109;
	ex2.approx.ftz.f32 	%f234, %f232;
	mul.f32 	%f4, %f234, %f233;
	mov.f32 	%f235, 0f3F800000;
	add.rz.f32 	%f236, %f4, %f235;
	mov.b32 	%r110, %f236;
	add.s32 	%r111, %r110, -1061158912;
	and.b32  	%r112, %r111, -8388608;
	mov.b32 	%r15, %f4;
	sub.s32 	%r113, %r15, %r112;
	mov.b32 	%f237, %r113;
	sub.s32 	%r114, 1082130432, %r112;
	mov.b32 	%f238, %r114;
	fma.rn.f32 	%f239, %f238, 0f3E800000, 0fBF800000;
	add.f32 	%f240, %f239, %f237;
	cvt.rn.f32.s32 	%f241, %r112;
	mul.f32 	%f242, %f241, 0f34000000;
	fma.rn.f32 	%f243, %f240, 0fBD39BF78, 0f3DD80012;
	fma.rn.f32 	%f244, %f243, %f240, 0fBE0778E0;
	fma.rn.f32 	%f245, %f244, %f240, 0f3E146475;
	fma.rn.f32 	%f246, %f245, %f240, 0fBE2A68DD;
	fma.rn.f32 	%f247, %f246, %f240, 0f3E4CAF9E;
	fma.rn.f32 	%f248, %f247, %f240, 0fBE800042;
	fma.rn.f32 	%f249, %f248, %f240, 0f3EAAAAE6;
	fma.rn.f32 	%f250, %f249, %f240, 0fBF000000;
	mul.f32 	%f251, %f240, %f250;
	fma.rn.f32 	%f252, %f251, %f240, %f240;
	fma.rn.f32 	%f1274, %f242, 0f3F317218, %f252;
	setp.lt.u32 	%p4, %r15, 2139095040;
	@%p4 bra 	$L__BB1_6;
	setp.gt.s32 	%p5, %r15, -1082130432;
	fma.rn.f32 	%f253, %f4, 0f7F800000, 0f7F800000;
	selp.f32 	%f254, %f253, %f1274, %p5;
	setp.eq.f32 	%p6, %f4, 0f00000000;
	selp.f32 	%f1274, 0f80000000, %f254, %p6;
$L__BB1_6:
	add.f32 	%f1273, %f1273, %f1274;
	bra.uni 	$L__BB1_10;
$L__BB1_7:
	sub.f32 	%f255, %f1273, %f3;
	fma.rn.f32 	%f256, %f255, 0f3BBB989D, 0f3F000000;
	cvt.sat.f32.f32 	%f257, %f256;
	mov.f32 	%f258, 0f4B400001;
	mov.f32 	%f259, 0f437C0000;
	fma.rm.f32 	%f260, %f257, %f259, %f258;
	add.f32 	%f261, %f260, 0fCB40007F;
	neg.f32 	%f262, %f261;
	fma.rn.f32 	%f263, %f255, 0f3FB8AA3B, %f262;
	fma.rn.f32 	%f264, %f255, 0f32A57060, %f263;
	mov.b32 	%r115, %f260;
	shl.b32 	%r116, %r115, 23;
	mov.b32 	%f265, %r116;
	ex2.approx.ftz.f32 	%f266, %f264;
	mul.f32 	%f9, %f266, %f265;
	mov.f32 	%f267, 0f3F800000;
	add.rz.f32 	%f268, %f9, %f267;
	mov.b32 	%r117, %f268;
	add.s32 	%r118, %r117, -1061158912;
	and.b32  	%r119, %r118, -8388608;
	mov.b32 	%r16, %f9;
	sub.s32 	%r120, %r16, %r119;
	mov.b32 	%f269, %r120;
	sub.s32 	%r121, 1082130432, %r119;
	mov.b32 	%f270, %r121;
	fma.rn.f32 	%f271, %f270, 0f3E800000, 0fBF800000;
	add.f32 	%f272, %f271, %f269;
	cvt.rn.f32.s32 	%f273, %r119;
	mul.f32 	%f274, %f273, 0f34000000;
	fma.rn.f32 	%f275, %f272, 0fBD39BF78, 0f3DD80012;
	fma.rn.f32 	%f276, %f275, %f272, 0fBE0778E0;
	fma.rn.f32 	%f277, %f276, %f272, 0f3E146475;
	fma.rn.f32 	%f278, %f277, %f272, 0fBE2A68DD;
	fma.rn.f32 	%f279, %f278, %f272, 0f3E4CAF9E;
	fma.rn.f32 	%f280, %f279, %f272, 0fBE800042;
	fma.rn.f32 	%f281, %f280, %f272, 0f3EAAAAE6;
	fma.rn.f32 	%f282, %f281, %f272, 0fBF000000;
	mul.f32 	%f283, %f272, %f282;
	fma.rn.f32 	%f284, %f283, %f272, %f272;
	fma.rn.f32 	%f1275, %f274, 0f3F317218, %f284;
	setp.lt.u32 	%p7, %r16, 2139095040;
	@%p7 bra 	$L__BB1_9;
	setp.gt.s32 	%p8, %r16, -1082130432;
	fma.rn.f32 	%f285, %f9, 0f7F800000, 0f7F800000;
	selp.f32 	%f286, %f285, %f1275, %p8;
	setp.eq.f32 	%p9, %f9, 0f00000000;
	selp.f32 	%f1275, 0f80000000, %f286, %p9;
$L__BB1_9:
	add.f32 	%f1273, %f3, %f1275;
$L__BB1_10:
	setp.ge.s32 	%p10, %r4, %r99;
	add.s32 	%r17, %r376, 2;
	setp.ge.s32 	%p11, %r17, %r5;
	or.pred  	%p12, %p10, %p11;
	@%p12 bra 	$L__BB1_20;
	add.s32 	%r379, %r9, %r376;
	add.s32 	%r122, %r17, %r14;
	mad.lo.s32 	%r378, %r99, %r122, %r4;
	mad.lo.s32 	%r123, %r96, %r13, %r17;
	mad.lo.s32 	%r377, %r10, %r123, %r4;
$L__BB1_12:
	cvt.s64.s32 	%rd29, %r378;
	add.s64 	%rd30, %rd29, %rd7;
	shl.b64 	%rd31, %rd30, 2;
	add.s64 	%rd32, %rd2, %rd31;
	ld.global.f32 	%f287, [%rd32];
	cvt.s64.s32 	%rd33, %r377;
	add.s64 	%rd34, %rd33, %rd8;
	shl.b64 	%rd35, %rd34, 2;
	add.s64 	%rd36, %rd1, %rd35;
	ld.global.f32 	%f288, [%rd36];
	add.f32 	%f16, %f287, %f288;
	setp.gtu.f32 	%p13, %f16, %f1277;
	@%p13 bra 	$L__BB1_16;
	sub.f32 	%f289, %f16, %f1277;
	fma.rn.f32 	%f290, %f289, 0f3BBB989D, 0f3F000000;
	cvt.sat.f32.f32 	%f291, %f290;
	mov.f32 	%f292, 0f4B400001;
	mov.f32 	%f293, 0f437C0000;
	fma.rm.f32 	%f294, %f291, %f293, %f292;
	add.f32 	%f295, %f294, 0fCB40007F;
	neg.f32 	%f296, %f295;
	fma.rn.f32 	%f297, %f289, 0f3FB8AA3B, %f296;
	fma.rn.f32 	%f298, %f289, 0f32A57060, %f297;
	mov.b32 	%r124, %f294;
	shl.b32 	%r125, %r124, 23;
	mov.b32 	%f299, %r125;
	ex2.approx.ftz.f32 	%f300, %f298;
	mul.f32 	%f17, %f300, %f299;
	mov.f32 	%f301, 0f3F800000;
	add.rz.f32 	%f302, %f17, %f301;
	mov.b32 	%r126, %f302;
	add.s32 	%r127, %r126, -1061158912;
	and.b32  	%r128, %r127, -8388608;
	mov.b32 	%r24, %f17;
	sub.s32 	%r129, %r24, %r128;
	mov.b32 	%f303, %r129;
	sub.s32 	%r130, 1082130432, %r128;
	mov.b32 	%f304, %r130;
	fma.rn.f32 	%f305, %f304, 0f3E800000, 0fBF800000;
	add.f32 	%f306, %f305, %f303;
	cvt.rn.f32.s32 	%f307, %r128;
	mul.f32 	%f308, %f307, 0f34000000;
	fma.rn.f32 	%f309, %f306, 0fBD39BF78, 0f3DD80012;
	fma.rn.f32 	%f310, %f309, %f306, 0fBE0778E0;
	fma.rn.f32 	%f311, %f310, %f306, 0f3E146475;
	fma.rn.f32 	%f312, %f311, %f306, 0fBE2A68DD;
	fma.rn.f32 	%f313, %f312, %f306, 0f3E4CAF9E;
	fma.rn.f32 	%f314, %f313, %f306, 0fBE800042;
	fma.rn.f32 	%f315, %f314, %f306, 0f3EAAAAE6;
	fma.rn.f32 	%f316, %f315, %f306, 0fBF000000;
	mul.f32 	%f317, %f306, %f316;
	fma.rn.f32 	%f318, %f317, %f306, %f306;
	fma.rn.f32 	%f1278, %f308, 0f3F317218, %f318;
	setp.lt.u32 	%p14, %r24, 2139095040;
	@%p14 bra 	$L__BB1_15;
	setp.gt.s32 	%p15, %r24, -1082130432;
	fma.rn.f32 	%f319, %f17, 0f7F800000, 0f7F800000;
	selp.f32 	%f320, %f319, %f1278, %p15;
	setp.eq.f32 	%p16, %f17, 0f00000000;
	selp.f32 	%f1278, 0f80000000, %f320, %p16;
$L__BB1_15:
	add.f32 	%f1277, %f1277, %f1278;
	bra.uni 	$L__BB1_19;
$L__BB1_16:
	sub.f32 	%f321, %f1277, %f16;
	fma.rn.f32 	%f322, %f321, 0f3BBB989D, 0f3F000000;
	cvt.sat.f32.f32 	%f323, %f322;
	mov.f32 	%f324, 0f4B400001;
	mov.f32 	%f325, 0f437C0000;
	fma.rm.f32 	%f326, %f323, %f325, %f324;
	add.f32 	%f327, %f326, 0fCB40007F;
	neg.f32 	%f328, %f327;
	fma.rn.f32 	%f329, %f321, 0f3FB8AA3B, %f328;
	fma.rn.f32 	%f330, %f321, 0f32A57060, %f329;
	mov.b32 	%r131, %f326;
	shl.b32 	%r132, %r131, 23;
	mov.b32 	%f331, %r132;
	ex2.approx.ftz.f32 	%f332, %f330;
	mul.f32 	%f22, %f332, %f331;
	mov.f32 	%f333, 0f3F800000;
	add.rz.f32 	%f334, %f22, %f333;
	mov.b32 	%r133, %f334;
	add.s32 	%r134, %r133, -1061158912;
	and.b32  	%r135, %r134, -8388608;
	mov.b32 	%r25, %f22;
	sub.s32 	%r136, %r25, %r135;
	mov.b32 	%f335, %r136;
	sub.s32 	%r137, 1082130432, %r135;
	mov.b32 	%f336, %r137;
	fma.rn.f32 	%f337, %f336, 0f3E800000, 0fBF800000;
	add.f32 	%f338, %f337, %f335;
	cvt.rn.f32.s32 	%f339, %r135;
	mul.f32 	%f340, %f339, 0f34000000;
	fma.rn.f32 	%f341, %f338, 0fBD39BF78, 0f3DD80012;
	fma.rn.f32 	%f342, %f341, %f338, 0fBE0778E0;
	fma.rn.f32 	%f343, %f342, %f338, 0f3E146475;
	fma.rn.f32 	%f344, %f343, %f338, 0fBE2A68DD;
	fma.rn.f32 	%f345, %f344, %f338, 0f3E4CAF9E;
	fma.rn.f32 	%f346, %f345, %f338, 0fBE800042;
	fma.rn.f32 	%f347, %f346, %f338, 0f3EAAAAE6;
	fma.rn.f32 	%f348, %f347, %f338, 0fBF000000;
	mul.f32 	%f349, %f338, %f348;
	fma.rn.f32 	%f350, %f349, %f338, %f338;
	fma.rn.f32 	%f1279, %f340, 0f3F317218, %f350;
	setp.lt.u32 	%p17, %r25, 2139095040;
	@%p17 bra 	$L__BB1_18;
	setp.gt.s32 	%p18, %r25, -1082130432;
	fma.rn.f32 	%f351, %f22, 0f7F800000, 0f7F800000;
	selp.f32 	%f352, %f351, %f1279, %p18;
	setp.eq.f32 	%p19, %f22, 0f00000000;
	selp.f32 	%f1279, 0f80000000, %f352, %p19;
$L__BB1_18:
	add.f32 	%f1277, %f16, %f1279;
$L__BB1_19:
	add.s32 	%r379, %r379, 1;
	add.s32 	%r378, %r378, %r99;
	add.s32 	%r377, %r377, %r10;
	setp.ne.s32 	%p20, %r379, -2;
	@%p20 bra 	$L__BB1_12;
$L__BB1_20:
	add.s32 	%r375, %r11, 1;
	setp.lt.s32 	%p21, %r375, %r5;
	mov.u32 	%r376, %r11;
	@%p21 bra 	$L__BB1_3;
$L__BB1_21:
	mul.lo.s32 	%r30, %r98, %r1;
	mul.lo.s32 	%r31, %r98, %r3;
	add.s32 	%r32, %r31, %r4;
	mad.lo.s32 	%r138, %r30, %r98, %r32;
	cvta.to.global.u64 	%rd37, %rd9;
	mul.wide.s32 	%rd38, %r138, 4;
	add.s64 	%rd39, %rd37, %rd38;
	ld.global.f32 	%f353, [%rd39];
	add.f32 	%f31, %f1273, %f353;
	shl.b32 	%r139, %r4, 2;
	mov.u32 	%r140, _ZZ14kernel_forwardPfS_S_S_S_S_S_S_S_S_S_S_S_iiiiiE8result_l;
	add.s32 	%r33, %r140, %r139;
	st.shared.f32 	[%r33], %f31;
	cvta.to.global.u64 	%rd40, %rd10;
	add.s64 	%rd41, %rd40, %rd38;
	ld.global.f32 	%f354, [%rd41];
	add.f32 	%f32, %f1273, %f354;
	mov.u32 	%r141, _ZZ14kernel_forwardPfS_S_S_S_S_S_S_S_S_S_S_S_iiiiiE8result_r;
	add.s32 	%r34, %r141, %r139;
	st.shared.f32 	[%r34], %f32;
	setp.ge.s32 	%p22, %r3, %r99;
	mov.u32 	%r142, _ZZ14kernel_forwardPfS_S_S_S_S_S_S_S_S_S_S_S_iiiiiE8result_c;
	add.s32 	%r35, %r142, %r139;
	mov.u32 	%r143, _ZZ14kernel_forwardPfS_S_S_S_S_S_S_S_S_S_S_S_iiiiiE9result_d1;
	add.s32 	%r36, %r143, %r139;
	mov.u32 	%r144, _ZZ14kernel_forwardPfS_S_S_S_S_S_S_S_S_S_S_S_iiiiiE9result_d2;
	add.s32 	%r37, %r144, %r139;
	mov.u32 	%r145, _ZZ14kernel_forwardPfS_S_S_S_S_S_S_S_S_S_S_S_iiiiiE9result_d3;
	add.s32 	%r38, %r145, %r139;
	mov.u32 	%r146, _ZZ14kernel_forwardPfS_S_S_S_S_S_S_S_S_S_S_S_iiiiiE9result_d4;
	add.s32 	%r39, %r146, %r139;
	@%p22 bra 	$L__BB1_23;
	ld.param.u64 	%rd80, [_Z14kernel_forwardPfS_S_S_S_S_S_S_S_S_S_S_S_iiiii_param_2];
	mul.lo.s32 	%r147, %r30, %r99;
	add.s32 	%r148, %r32, %r147;
	cvta.to.global.u64 	%rd42, %rd80;
	mul.wide.s32 	%rd43, %r148, 4;
	add.s64 	%rd44, %rd42, %rd43;
	ld.global.f32 	%f355, [%rd44];
	add.f32 	%f356, %f1273, %f355;
	st.shared.f32 	[%r35], %f356;
	shl.b32 	%r149, %r147, 2;
	shl.b32 	%r150, %r31, 2;
	add.s32 	%r151, %r149, %r150;
	add.s32 	%r152, %r151, %r4;
	cvta.to.global.u64 	%rd45, %rd12;
	mul.wide.s32 	%rd46, %r152, 4;
	add.s64 	%rd47, %rd45, %rd46;
	ld.global.f32 	%f357, [%rd47];
	add.f32 	%f358, %f1273, %f357;
	st.shared.f32 	[%r36], %f358;
	mul.wide.s32 	%rd48, %r98, 4;
	add.s64 	%rd49, %rd47, %rd48;
	ld.global.f32 	%f359, [%rd49];
	add.f32 	%f360, %f1273, %f359;
	st.shared.f32 	[%r37], %f360;
	add.s64 	%rd50, %rd49, %rd48;
	ld.global.f32 	%f361, [%rd50];
	add.f32 	%f362, %f1273, %f361;
	st.shared.f32 	[%r38], %f362;
	add.s64 	%rd51, %rd50, %rd48;
	ld.global.f32 	%f363, [%rd51];
	add.f32 	%f364, %f1273, %f363;
	st.shared.f32 	[%r39], %f364;
$L__BB1_23:
	setp.ge.s32 	%p23, %r4, %r99;
	@%p23 bra 	$L__BB1_75;
	mul.lo.s32 	%r40, %r99, %r3;
	add.s32 	%r41, %r40, %r4;
	mad.lo.s32 	%r42, %r30, %r99, %r41;
	cvta.to.global.u64 	%rd52, %rd13;
	mul.wide.s32 	%rd53, %r42, 4;
	add.s64 	%rd54, %rd52, %rd53;
	ld.global.f32 	%f365, [%rd54];
	add.f32 	%f33, %f1277, %f365;
	setp.gtu.f32 	%p24, %f33, %f31;
	@%p24 bra 	$L__BB1_28;
	sub.f32 	%f366, %f33, %f31;
	fma.rn.f32 	%f367, %f366, 0f3BBB989D, 0f3F000000;
	cvt.sat.f32.f32 	%f368, %f367;
	mov.f32 	%f369, 0f4B400001;
	mov.f32 	%f370, 0f437C0000;
	fma.rm.f32 	%f371, %f368, %f370, %f369;
	add.f32 	%f372, %f371, 0fCB40007F;
	neg.f32 	%f373, %f372;
	fma.rn.f32 	%f374, %f366, 0f3FB8AA3B, %f373;
	fma.rn.f32 	%f375, %f366, 0f32A57060, %f374;
	mov.b32 	%r153, %f371;
	shl.b32 	%r154, %r153, 23;
	mov.b32 	%f376, %r154;
	ex2.approx.ftz.f32 	%f377, %f375;
	mul.f32 	%f34, %f377, %f376;
	mov.f32 	%f378, 0f3F800000;
	add.rz.f32 	%f379, %f34, %f378;
	mov.b32 	%r155, %f379;
	add.s32 	%r156, %r155, -1061158912;
	and.b32  	%r157, %r156, -8388608;
	mov.b32 	%r43, %f34;
	sub.s32 	%r158, %r43, %r157;
	mov.b32 	%f380, %r158;
	sub.s32 	%r159, 1082130432, %r157;
	mov.b32 	%f381, %r159;
	fma.rn.f32 	%f382, %f381, 0f3E800000, 0fBF800000;
	add.f32 	%f383, %f382, %f380;
	cvt.rn.f32.s32 	%f384, %r157;
	mul.f32 	%f385, %f384, 0f34000000;
	fma.rn.f32 	%f386, %f383, 0fBD39BF78, 0f3DD80012;
	fma.rn.f32 	%f387, %f386, %f383, 0fBE0778E0;
	fma.rn.f32 	%f388, %f387, %f383, 0f3E146475;
	fma.rn.f32 	%f389, %f388, %f383, 0fBE2A68DD;
	fma.rn.f32 	%f390, %f389, %f383, 0f3E4CAF9E;
	fma.rn.f32 	%f391, %f390, %f383, 0fBE800042;
	fma.rn.f32 	%f392, %f391, %f383, 0f3EAAAAE6;
	fma.rn.f32 	%f393, %f392, %f383, 0fBF000000;
	mul.f32 	%f394, %f383, %f393;
	fma.rn.f32 	%f395, %f394, %f383, %f383;
	fma.rn.f32 	%f1284, %f385, 0f3F317218, %f395;
	setp.lt.u32 	%p25, %r43, 2139095040;
	@%p25 bra 	$L__BB1_27;
	setp.gt.s32 	%p26, %r43, -1082130432;
	fma.rn.f32 	%f396, %f34, 0f7F800000, 0f7F800000;
	selp.f32 	%f397, %f396, %f1284, %p26;
	setp.eq.f32 	%p27, %f34, 0f00000000;
	selp.f32 	%f1284, 0f80000000, %f397, %p27;
$L__BB1_27:
	add.f32 	%f1286, %f31, %f1284;
	bra.uni 	$L__BB1_31;
$L__BB1_28:
	sub.f32 	%f398, %f31, %f33;
	fma.rn.f32 	%f399, %f398, 0f3BBB989D, 0f3F000000;
	cvt.sat.f32.f32 	%f400, %f399;
	mov.f32 	%f401, 0f4B400001;
	mov.f32 	%f402, 0f437C0000;
	fma.rm.f32 	%f403, %f400, %f402, %f401;
	add.f32 	%f404, %f403, 0fCB40007F;
	neg.f32 	%f405, %f404;
	fma.rn.f32 	%f406, %f398, 0f3FB8AA3B, %f405;
	fma.rn.f32 	%f407, %f398, 0f32A57060, %f406;
	mov.b32 	%r160, %f403;
	shl.b32 	%r161, %r160, 23;
	mov.b32 	%f408, %r161;
	ex2.approx.ftz.f32 	%f409, %f407;
	mul.f32 	%f39, %f409, %f408;
	mov.f32 	%f410, 0f3F800000;
	add.rz.f32 	%f411, %f39, %f410;
	mov.b32 	%r162, %f411;
	add.s32 	%r163, %r162, -1061158912;
	and.b32  	%r164, %r163, -8388608;
	mov.b32 	%r44, %f39;
	sub.s32 	%r165, %r44, %r164;
	mov.b32 	%f412, %r165;
	sub.s32 	%r166, 1082130432, %r164;
	mov.b32 	%f413, %r166;
	fma.rn.f32 	%f414, %f413, 0f3E800000, 0fBF800000;
	add.f32 	%f415, %f414, %f412;
	cvt.rn.f32.s32 	%f416, %r164;
	mul.f32 	%f417, %f416, 0f34000000;
	fma.rn.f32 	%f418, %f415, 0fBD39BF78, 0f3DD80012;
	fma.rn.f32 	%f419, %f418, %f415, 0fBE0778E0;
	fma.rn.f32 	%f420, %f419, %f415, 0f3E146475;
	fma.rn.f32 	%f421, %f420, %f415, 0fBE2A68DD;
	fma.rn.f32 	%f422, %f421, %f415, 0f3E4CAF9E;
	fma.rn.f32 	%f423, %f422, %f415, 0fBE800042;
	fma.rn.f32 	%f424, %f423, %f415, 0f3EAAAAE6;
	fma.rn.f32 	%f425, %f424, %f415, 0fBF000000;
	mul.f32 	%f426, %f415, %f425;
	fma.rn.f32 	%f427, %f426, %f415, %f415;
	fma.rn.f32 	%f1285, %f417, 0f3F317218, %f427;
	setp.lt.u32 	%p28, %r44, 2139095040;
	@%p28 bra 	$L__BB1_30;
	setp.gt.s32 	%p29, %r44, -1082130432;
	fma.rn.f32 	%f428, %f39, 0f7F800000, 0f7F800000;
	selp.f32 	%f429, %f428, %f1285, %p29;
	setp.eq.f32 	%p30, %f39, 0f00000000;
	selp.f32 	%f1285, 0f80000000, %f429, %p30;
$L__BB1_30:
	add.f32 	%f1286, %f33, %f1285;
$L__BB1_31:
	ld.param.u64 	%rd81, [_Z14kernel_forwardPfS_S_S_S_S_S_S_S_S_S_S_S_iiiii_param_5];
	st.shared.f32 	[%r33], %f1286;
	cvta.to.global.u64 	%rd55, %rd81;
	mul.wide.s32 	%rd56, %r42, 4;
	add.s64 	%rd57, %rd55, %rd56;
	ld.global.f32 	%f430, [%rd57];
	add.f32 	%f45, %f1277, %f430;
	setp.gtu.f32 	%p31, %f45, %f32;
	@%p31 bra 	$L__BB1_35;
	sub.f32 	%f431, %f45, %f32;
	fma.rn.f32 	%f432, %f431, 0f3BBB989D, 0f3F000000;
	cvt.sat.f32.f32 	%f433, %f432;
	mov.f32 	%f434, 0f4B400001;
	mov.f32 	%f435, 0f437C0000;
	fma.rm.f32 	%f436, %f433, %f435, %f434;
	add.f32 	%f437, %f436, 0fCB40007F;
	neg.f32 	%f438, %f437;
	fma.rn.f32 	%f439, %f431, 0f3FB8AA3B, %f438;
	fma.rn.f32 	%f440, %f431, 0f32A57060, %f439;
	mov.b32 	%r167, %f436;
	shl.b32 	%r168, %r167, 23;
	mov.b32 	%f441, %r168;
	ex2.approx.ftz.f32 	%f442, %f440;
	mul.f32 	%f46, %f442, %f441;
	mov.f32 	%f443, 0f3F800000;
	add.rz.f32 	%f444, %f46, %f443;
	mov.b32 	%r169, %f444;
	add.s32 	%r170, %r169, -1061158912;
	and.b32  	%r171, %r170, -8388608;
	mov.b32 	%r45, %f46;
	sub.s32 	%r172, %r45, %r171;
	mov.b32 	%f445, %r172;
	sub.s32 	%r173, 1082130432, %r171;
	mov.b32 	%f446, %r173;
	fma.rn.f32 	%f447, %f446, 0f3E800000, 0fBF800000;
	add.f32 	%f448, %f447, %f445;
	cvt.rn.f32.s32 	%f449, %r171;
	mul.f32 	%f450, %f449, 0f34000000;
	fma.rn.f32 	%f451, %f448, 0fBD39BF78, 0f3DD80012;
	fma.rn.f32 	%f452, %f451, %f448, 0fBE0778E0;
	fma.rn.f32 	%f453, %f452, %f448, 0f3E146475;
	fma.rn.f32 	%f454, %f453, %f448, 0fBE2A68DD;
	fma.rn.f32 	%f455, %f454, %f448, 0f3E4CAF9E;
	fma.rn.f32 	%f456, %f455, %f448, 0fBE800042;
	fma.rn.f32 	%f457, %f456, %f448, 0f3EAAAAE6;
	fma.rn.f32 	%f458, %f457, %f448, 0fBF000000;
	mul.f32 	%f459, %f448, %f458;
	fma.rn.f32 	%f460, %f459, %f448, %f448;
	fma.rn.f32 	%f1287, %f450, 0f3F317218, %f460;
	setp.lt.u32 	%p32, %r45, 2139095040;
	@%p32 bra 	$L__BB1_34;
	setp.gt.s32 	%p33, %r45, -1082130432;
	fma.rn.f32 	%f461, %f46, 0f7F800000, 0f7F800000;
	selp.f32 	%f462, %f461, %f1287, %p33;
	setp.eq.f32 	%p34, %f46, 0f00000000;
	selp.f32 	%f1287, 0f80000000, %f462, %p34;
$L__BB1_34:
	add.f32 	%f1289, %f32, %f1287;
	bra.uni 	$L__BB1_38;
$L__BB1_35:
	sub.f32 	%f463, %f32, %f45;
	fma.rn.f32 	%f464, %f463, 0f3BBB989D, 0f3F000000;
	cvt.sat.f32.f32 	%f465, %f464;
	mov.f32 	%f466, 0f4B400001;
	mov.f32 	%f467, 0f437C0000;
	fma.rm.f32 	%f468, %f465, %f467, %f466;
	add.f32 	%f469, %f468, 0fCB40007F;
	neg.f32 	%f470, %f469;
	fma.rn.f32 	%f471, %f463, 0f3FB8AA3B, %f470;
	fma.rn.f32 	%f472, %f463, 0f32A57060, %f471;
	mov.b32 	%r174, %f468;
	shl.b32 	%r175, %r174, 23;
	mov.b32 	%f473, %r175;
	ex2.approx.ftz.f32 	%f474, %f472;
	mul.f32 	%f51, %f474, %f473;
	mov.f32 	%f475, 0f3F800000;
	add.rz.f32 	%f476, %f51, %f475;
	mov.b32 	%r176, %f476;
	add.s32 	%r177, %r176, -1061158912;
	and.b32  	%r178, %r177, -8388608;
	mov.b32 	%r46, %f51;
	sub.s32 	%r179, %r46, %r178;
	mov.b32 	%f477, %r179;
	sub.s32 	%r180, 1082130432, %r178;
	mov.b32 	%f478, %r180;
	fma.rn.f32 	%f479, %f478, 0f3E800000, 0fBF800000;
	add.f32 	%f480, %f479, %f477;
	cvt.rn.f32.s32 	%f481, %r178;
	mul.f32 	%f482, %f481, 0f34000000;
	fma.rn.f32 	%f483, %f480, 0fBD39BF78, 0f3DD80012;
	fma.rn.f32 	%f484, %f483, %f480, 0fBE0778E0;
	fma.rn.f32 	%f485, %f484, %f480, 0f3E146475;
	fma.rn.f32 	%f486, %f485, %f480, 0fBE2A68DD;
	fma.rn.f32 	%f487, %f486, %f480, 0f3E4CAF9E;
	fma.rn.f32 	%f488, %f487, %f480, 0fBE800042;
	fma.rn.f32 	%f489, %f488, %f480, 0f3EAAAAE6;
	fma.rn.f32 	%f490, %f489, %f480, 0fBF000000;
	mul.f32 	%f491, %f480, %f490;
	fma.rn.f32 	%f492, %f491, %f480, %f480;
	fma.rn.f32 	%f1288, %f482, 0f3F317218, %f492;
	setp.lt.u32 	%p35, %r46, 2139095040;
	@%p35 bra 	$L__BB1_37;
	setp.gt.s32 	%p36, %r46, -1082130432;
	fma.rn.f32 	%f493, %f51, 0f7F800000, 0f7F800000;
	selp.f32 	%f494, %f493, %f1288, %p36;
	setp.eq.f32 	%p37, %f51, 0f00000000;
	selp.f32 	%f1288, 0f80000000, %f494, %p37;
$L__BB1_37:
	add.f32 	%f1289, %f45, %f1288;
$L__BB1_38:
	st.shared.f32 	[%r34], %f1289;
	@%p22 bra 	$L__BB1_75;
	ld.param.u64 	%rd82, [_Z14kernel_forwardPfS_S_S_S_S_S_S_S_S_S_S_S_iiiii_param_6];
	ld.shared.f32 	%f57, [%r35];
	mul.lo.s32 	%r181, %r99, %r1;
	mul.lo.s32 	%r47, %r181, %r99;
	add.s32 	%r182, %r41, %r47;
	cvta.to.global.u64 	%rd58, %rd82;
	mul.wide.u32 	%rd59, %r182, 4;
	add.s64 	%rd60, %rd58, %rd59;
	ld.global.f32 	%f495, [%rd60];
	add.f32 	%f58, %f1277, %f495;
	setp.gtu.f32 	%p39, %f58, %f57;
	@%p39 bra 	$L__BB1_43;
	sub.f32 	%f496, %f58, %f57;
	fma.rn.f32 	%f497, %f496, 0f3BBB989D, 0f3F000000;
	cvt.sat.f32.f32 	%f498, %f497;
	mov.f32 	%f499, 0f4B400001;
	mov.f32 	%f500, 0f437C0000;
	fma.rm.f32 	%f501, %f498, %f500, %f499;
	add.f32 	%f502, %f501, 0fCB40007F;
	neg.f32 	%f503, %f502;
	fma.rn.f32 	%f504, %f496, 0f3FB8AA3B, %f503;
	fma.rn.f32 	%f505, %f496, 0f32A57060, %f504;
	mov.b32 	%r183, %f501;
	shl.b32 	%r184, %r183, 23;
	mov.b32 	%f506, %r184;
	ex2.approx.ftz.f32 	%f507, %f505;
	mul.f32 	%f59, %f507, %f506;
	mov.f32 	%f508, 0f3F800000;
	add.rz.f32 	%f509, %f59, %f508;
	mov.b32 	%r185, %f509;
	add.s32 	%r186, %r185, -1061158912;
	and.b32  	%r187, %r186, -8388608;
	mov.b32 	%r48, %f59;
	sub.s32 	%r188, %r48, %r187;
	mov.b32 	%f510, %r188;
	sub.s32 	%r189, 1082130432, %r187;
	mov.b32 	%f511, %r189;
	fma.rn.f32 	%f512, %f511, 0f3E800000, 0fBF800000;
	add.f32 	%f513, %f512, %f510;
	cvt.rn.f32.s32 	%f514, %r187;
	mul.f32 	%f515, %f514, 0f34000000;
	fma.rn.f32 	%f516, %f513, 0fBD39BF78, 0f3DD80012;
	fma.rn.f32 	%f517, %f516, %f513, 0fBE0778E0;
	fma.rn.f32 	%f518, %f517, %f513, 0f3E146475;
	fma.rn.f32 	%f519, %f518, %f513, 0fBE2A68DD;
	fma.rn.f32 	%f520, %f519, %f513, 0f3E4CAF9E;
	fma.rn.f32 	%f521, %f520, %f513, 0fBE800042;
	fma.rn.f32 	%f522, %f521, %f513, 0f3EAAAAE6;
	fma.rn.f32 	%f523, %f522, %f513, 0fBF000000;
	mul.f32 	%f524, %f513, %f523;
	fma.rn.f32 	%f525, %f524, %f513, %f513;
	fma.rn.f32 	%f1290, %f515, 0f3F317218, %f525;
	setp.lt.u32 	%p40, %r48, 2139095040;
	@%p40 bra 	$L__BB1_42;
	setp.gt.s32 	%p41, %r48, -1082130432;
	fma.rn.f32 	%f526, %f59, 0f7F800000, 0f7F800000;
	selp.f32 	%f527, %f526, %f1290, %p41;
	setp.eq.f32 	%p42, %f59, 0f00000000;
	selp.f32 	%f1290, 0f80000000, %f527, %p42;
$L__BB1_42:
	add.f32 	%f1292, %f57, %f1290;
	bra.uni 	$L__BB1_46;
$L__BB1_43:
	sub.f32 	%f528, %f57, %f58;
	fma.rn.f32 	%f529, %f528, 0f3BBB989D, 0f3F000000;
	cvt.sat.f32.f32 	%f530, %f529;
	mov.f32 	%f531, 0f4B400001;
	mov.f32 	%f532, 0f437C0000;
	fma.rm.f32 	%f533, %f530, %f532, %f531;
	add.f32 	%f534, %f533, 0fCB40007F;
	neg.f32 	%f535, %f534;
	fma.rn.f32 	%f536, %f528, 0f3FB8AA3B, %f535;
	fma.rn.f32 	%f537, %f528, 0f32A57060, %f536;
	mov.b32 	%r190, %f533;
	shl.b32 	%r191, %r190, 23;
	mov.b32 	%f538, %r191;
	ex2.approx.ftz.f32 	%f539, %f537;
	mul.f32 	%f64, %f539, %f538;
	mov.f32 	%f540, 0f3F800000;
	add.rz.f32 	%f541, %f64, %f540;
	mov.b32 	%r192, %f541;
	add.s32 	%r193, %r192, -1061158912;
	and.b32  	%r194, %r193, -8388608;
	mov.b32 	%r49, %f64;
	sub.s32 	%r195, %r49, %r194;
	mov.b32 	%f542, %r195;
	sub.s32 	%r196, 1082130432, %r194;
	mov.b32 	%f543, %r196;
	fma.rn.f32 	%f544, %f543, 0f3E800000, 0fBF800000;
	add.f32 	%f545, %f544, %f542;
	cvt.rn.f32.s32 	%f546, %r194;
	mul.f32 	%f547, %f546, 0f34000000;
	fma.rn.f32 	%f548, %f545, 0fBD39BF78, 0f3DD80012;
	fma.rn.f32 	%f549, %f548, %f545, 0fBE0778E0;
	fma.rn.f32 	%f550, %f549, %f545, 0f3E146475;
	fma.rn.f32 	%f551, %f550, %f545, 0fBE2A68DD;
	fma.rn.f32 	%f552, %f551, %f545, 0f3E4CAF9E;
	fma.rn.f32 	%f553, %f552, %f545, 0fBE800042;
	fma.rn.f32 	%f554, %f553, %f545, 0f3EAAAAE6;
	fma.rn.f32 	%f555, %f554, %f545, 0fBF000000;
	mul.f32 	%f556, %f545, %f555;
	fma.rn.f32 	%f557, %f556, %f545, %f545;
	fma.rn.f32 	%f1291, %f547, 0f3F317218, %f557;
	setp.lt.u32 	%p43, %r49, 2139095040;
	@%p43 bra 	$L__BB1_45;
	setp.gt.s32 	%p44, %r49, -1082130432;
	fma.rn.f32 	%f558, %f64, 0f7F800000, 0f7F800000;
	selp.f32 	%f559, %f558, %f1291, %p44;
	setp.eq.f32 	%p45, %f64, 0f00000000;
	selp.f32 	%f1291, 0f80000000, %f559, %p45;
$L__BB1_45:
	add.f32 	%f1292, %f58, %f1291;
$L__BB1_46:
	st.shared.f32 	[%r35], %f1292;
	ld.shared.f32 	%f70, [%r36];
	shl.b32 	%r197, %r47, 2;
	shl.b32 	%r198, %r40, 2;
	add.s32 	%r199, %r197, %r198;
	add.s32 	%r50, %r199, %r4;
	mul.wide.u32 	%rd61, %r50, 4;
	add.s64 	%rd62, %rd5, %rd61;
	ld.global.f32 	%f560, [%rd62];
	add.f32 	%f71, %f1277, %f560;
	setp.gtu.f32 	%p46, %f71, %f70;
	@%p46 bra 	$L__BB1_50;
	sub.f32 	%f561, %f71, %f70;
	fma.rn.f32 	%f562, %f561, 0f3BBB989D, 0f3F000000;
	cvt.sat.f32.f32 	%f563, %f562;
	mov.f32 	%f564, 0f4B400001;
	mov.f32 	%f565, 0f437C0000;
	fma.rm.f32 	%f566, %f563, %f565, %f564;
	add.f32 	%f567, %f566, 0fCB40007F;
	neg.f32 	%f568, %f567;
	fma.rn.f32 	%f569, %f561, 0f3FB8AA3B, %f568;
	fma.rn.f32 	%f570, %f561, 0f32A57060, %f569;
	mov.b32 	%r200, %f566;
	shl.b32 	%r201, %r200, 23;
	mov.b32 	%f571, %r201;
	ex2.approx.ftz.f32 	%f572, %f570;
	mul.f32 	%f72, %f572, %f571;
	mov.f32 	%f573, 0f3F800000;
	add.rz.f32 	%f574, %f72, %f573;
	mov.b32 	%r202, %f574;
	add.s32 	%r203, %r202, -1061158912;
	and.b32  	%r204, %r203, -8388608;
	mov.b32 	%r51, %f72;
	sub.s32 	%r205, %r51, %r204;
	mov.b32 	%f575, %r205;
	sub.s32 	%r206, 1082130432, %r204;
	mov.b32 	%f576, %r206;
	fma.rn.f32 	%f577, %f576, 0f3E800000, 0fBF800000;
	add.f32 	%f578, %f577, %f575;
	cvt.rn.f32.s32 	%f579, %r204;
	mul.f32 	%f580, %f579, 0f34000000;
	fma.rn.f32 	%f581, %f578, 0fBD39BF78, 0f3DD80012;
	fma.rn.f32 	%f582, %f581, %f578, 0fBE0778E0;
	fma.rn.f32 	%f583, %f582, %f578, 0f3E146475;
	fma.rn.f32 	%f584, %f583, %f578, 0fBE2A68DD;
	fma.rn.f32 	%f585, %f584, %f578, 0f3E4CAF9E;
	fma.rn.f32 	%f586, %f585, %f578, 0fBE800042;
	fma.rn.f32 	%f587, %f586, %f578, 0f3EAAAAE6;
	fma.rn.f32 	%f588, %f587, %f578, 0fBF000000;
	mul.f32 	%f589, %f578, %f588;
	fma.rn.f32 	%f590, %f589, %f578, %f578;
	fma.rn.f32 	%f1293, %f580, 0f3F317218, %f590;
	setp.lt.u32 	%p47, %r51, 2139095040;
	@%p47 bra 	$L__BB1_49;
	setp.gt.s32 	%p48, %r51, -1082130432;
	fma.rn.f32 	%f591, %f72, 0f7F800000, 0f7F800000;
	selp.f32 	%f592, %f591, %f1293, %p48;
	setp.eq.f32 	%p49, %f72, 0f00000000;
	selp.f32 	%f1293, 0f80000000, %f592, %p49;
$L__BB1_49:
	add.f32 	%f1295, %f70, %f1293;
	bra.uni 	$L__BB1_53;
$L__BB1_50:
	sub.f32 	%f593, %f70, %f71;
	fma.rn.f32 	%f594, %f593, 0f3BBB989D, 0f3F000000;
	cvt.sat.f32.f32 	%f595, %f594;
	mov.f32 	%f596, 0f4B400001;
	mov.f32 	%f597, 0f437C0000;
	fma.rm.f32 	%f598, %f595, %f597, %f596;
	add.f32 	%f599, %f598, 0fCB40007F;
	neg.f32 	%f600, %f599;
	fma.rn.f32 	%f601, %f593, 0f3FB8AA3B, %f600;
	fma.rn.f32 	%f602, %f593, 0f32A57060, %f601;
	mov.b32 	%r207, %f598;
	shl.b32 	%r208, %r207, 23;
	mov.b32 	%f603, %r208;
	ex2.approx.ftz.f32 	%f604, %f602;
	mul.f32 	%f77, %f604, %f603;
	mov.f32 	%f605, 0f3F800000;
	add.rz.f32 	%f606, %f77, %f605;
	mov.b32 	%r209, %f606;
	add.s32 	%r210, %r209, -1061158912;
	and.b32  	%r211, %r210, -8388608;
	mov.b32 	%r52, %f77;
	sub.s32 	%r212, %r52, %r211;
	mov.b32 	%f607, %r212;
	sub.s32 	%r213, 1082130432, %r211;
	mov.b32 	%f608, %r213;
	fma.rn.f32 	%f609, %f608, 0f3E800000, 0fBF800000;
	add.f32 	%f610, %f609, %f607;
	cvt.rn.f32.s32 	%f611, %r211;
	mul.f32 	%f612, %f611, 0f34000000;
	fma.rn.f32 	%f613, %f610, 0fBD39BF78, 0f3DD80012;
	fma.rn.f32 	%f614, %f613, %f610, 0fBE0778E0;
	fma.rn.f32 	%f615, %f614, %f610, 0f3E146475;
	fma.rn.f32 	%f616, %f615, %f610, 0fBE2A68DD;
	fma.rn.f32 	%f617, %f616, %f610, 0f3E4CAF9E;
	fma.rn.f32 	%f618, %f617, %f610, 0fBE800042;
	fma.rn.f32 	%f619, %f618, %f610, 0f3EAAAAE6;
	fma.rn.f32 	%f620, %f619, %f610, 0fBF000000;
	mul.f32 	%f621, %f610, %f620;
	fma.rn.f32 	%f622, %f621, %f610, %f610;
	fma.rn.f32 	%f1294, %f612, 0f3F317218, %f622;
	setp.lt.u32 	%p50, %r52, 2139095040;
	@%p50 bra 	$L__BB1_52;
	setp.gt.s32 	%p51, %r52, -1082130432;
	fma.rn.f32 	%f623, %f77, 0f7F800000, 0f7F800000;
	selp.f32 	%f624, %f623, %f1294, %p51;
	setp.eq.f32 	%p52, %f77, 0f00000000;
	selp.f32 	%f1294, 0f80000000, %f624, %p52;
$L__BB1_52:
	add.f32 	%f1295, %f71, %f1294;
$L__BB1_53:
	st.shared.f32 	[%r36], %f1295;
	ld.shared.f32 	%f83, [%r37];
	add.s32 	%r53, %r50, %r99;
	mul.wide.u32 	%rd63, %r53, 4;
	add.s64 	%rd64, %rd5, %rd63;
	ld.global.f32 	%f625, [%rd64];
	add.f32 	%f84, %f1277, %f625;
	setp.gtu.f32 	%p53, %f84, %f83;
	@%p53 bra 	$L__BB1_57;
	sub.f32 	%f626, %f84, %f83;
	fma.rn.f32 	%f627, %f626, 0f3BBB989D, 0f3F000000;
	cvt.sat.f32.f32 	%f628, %f627;
	mov.f32 	%f629, 0f4B400001;
	mov.f32 	%f630, 0f437C0000;
	fma.rm.f32 	%f631, %f628, %f630, %f629;
	add.f32 	%f632, %f631, 0fCB40007F;
	neg.f32 	%f633, %f632;
	fma.rn.f32 	%f634, %f626, 0f3FB8AA3B, %f633;
	fma.rn.f32 	%f635, %f626, 0f32A57060, %f634;
	mov.b32 	%r214, %f631;
	shl.b32 	%r215, %r214, 23;
	mov.b32 	%f636, %r215;
	ex2.approx.ftz.f32 	%f637, %f635;
	mul.f32 	%f85, %f637, %f636;
	mov.f32 	%f638, 0f3F800000;
	add.rz.f32 	%f639, %f85, %f638;
	mov.b32 	%r216, %f639;
	add.s32 	%r217, %r216, -1061158912;
	and.b32  	%r218, %r217, -8388608;
	mov.b32 	%r54, %f85;
	sub.s32 	%r219, %r54, %r218;
	mov.b32 	%f640, %r219;
	sub.s32 	%r220, 1082130432, %r218;
	mov.b32 	%f641, %r220;
	fma.rn.f32 	%f642, %f641, 0f3E800000, 0fBF800000;
	add.f32 	%f643, %f642, %f640;
	cvt.rn.f32.s32 	%f644, %r218;
	mul.f32 	%f645, %f644, 0f34000000;
	fma.rn.f32 	%f646, %f643, 0fBD39BF78, 0f3DD80012;
	fma.rn.f32 	%f647, %f646, %f643, 0fBE0778E0;
	fma.rn.f32 	%f648, %f647, %f643, 0f3E146475;
	fma.rn.f32 	%f649, %f648, %f643, 0fBE2A68DD;
	fma.rn.f32 	%f650, %f649, %f643, 0f3E4CAF9E;
	fma.rn.f32 	%f651, %f650, %f643, 0fBE800042;
	fma.rn.f32 	%f652, %f651, %f643, 0f3EAAAAE6;
	fma.rn.f32 	%f653, %f652, %f643, 0fBF000000;
	mul.f32 	%f654, %f643, %f653;
	fma.rn.f32 	%f655, %f654, %f643, %f643;
	fma.rn.f32 	%f1296, %f645, 0f3F317218, %f655;
	setp.lt.u32 	%p54, %r54, 2139095040;
	@%p54 bra 	$L__BB1_56;
	setp.gt.s32 	%p55, %r54, -1082130432;
	fma.rn.f32 	%f656, %f85, 0f7F800000, 0f7F800000;
	selp.f32 	%f657, %f656, %f1296, %p55;
	setp.eq.f32 	%p56, %f85, 0f00000000;
	selp.f32 	%f1296, 0f80000000, %f657, %p56;
$L__BB1_56:
	add.f32 	%f1298, %f83, %f1296;
	bra.uni 	$L__BB1_60;
$L__BB1_57:
	sub.f32 	%f658, %f83, %f84;
	fma.rn.f32 	%f659, %f658, 0f3BBB989D, 0f3F000000;
	cvt.sat.f32.f32 	%f660, %f659;
	mov.f32 	%f661, 0f4B400001;
	mov.f32 	%f662, 0f437C0000;
	fma.rm.f32 	%f663, %f660, %f662, %f661;
	add.f32 	%f664, %f663, 0fCB40007F;
	neg.f32 	%f665, %f664;
	fma.rn.f32 	%f666, %f658, 0f3FB8AA3B, %f665;
	fma.rn.f32 	%f667, %f658, 0f32A57060, %f666;
	mov.b32 	%r221, %f663;
	shl.b32 	%r222, %r221, 23;
	mov.b32 	%f668, %r222;
	ex2.approx.ftz.f32 	%f669, %f667;
	mul.f32 	%f90, %f669, %f668;
	mov.f32 	%f670, 0f3F800000;
	add.rz.f32 	%f671, %f90, %f670;
	mov.b32 	%r223, %f671;
	add.s32 	%r224, %r223, -1061158912;
	and.b32  	%r225, %r224, -8388608;
	mov.b32 	%r55, %f90;
	sub.s32 	%r226, %r55, %r225;
	mov.b32 	%f672, %r226;
	sub.s32 	%r227, 1082130432, %r225;
	mov.b32 	%f673, %r227;
	fma.rn.f32 	%f674, %f673, 0f3E800000, 0fBF800000;
	add.f32 	%f675, %f674, %f672;
	cvt.rn.f32.s32 	%f676, %r225;
	mul.f32 	%f677, %f676, 0f34000000;
	fma.rn.f32 	%f678, %f675, 0fBD39BF78, 0f3DD80012;
	fma.rn.f32 	%f679, %f678, %f675, 0fBE0778E0;
	fma.rn.f32 	%f680, %f679, %f675, 0f3E146475;
	fma.rn.f32 	%f681, %f680, %f675, 0fBE2A68DD;
	fma.rn.f32 	%f682, %f681, %f675, 0f3E4CAF9E;
	fma.rn.f32 	%f683, %f682, %f675, 0fBE800042;
	fma.rn.f32 	%f684, %f683, %f675, 0f3EAAAAE6;
	fma.rn.f32 	%f685, %f684, %f675, 0fBF000000;
	mul.f32 	%f686, %f675, %f685;
	fma.rn.f32 	%f687, %f686, %f675, %f675;
	fma.rn.f32 	%f1297, %f677, 0f3F317218, %f687;
	setp.lt.u32 	%p57, %r55, 2139095040;
	@%p57 bra 	$L__BB1_59;
	setp.gt.s32 	%p58, %r55, -1082130432;
	fma.rn.f32 	%f688, %f90, 0f7F800000, 0f7F800000;
	selp.f32 	%f689, %f688, %f1297, %p58;
	setp.eq.f32 	%p59, %f90, 0f00000000;
	selp.f32 	%f1297, 0f80000000, %f689, %p59;
$L__BB1_59:
	add.f32 	%f1298, %f84, %f1297;
$L__BB1_60:
	st.shared.f32 	[%r37], %f1298;
	ld.shared.f32 	%f96, [%r38];
	add.s32 	%r56, %r53, %r99;
	mul.wide.u32 	%rd65, %r56, 4;
	add.s64 	%rd66, %rd5, %rd65;
	ld.global.f32 	%f690, [%rd66];
	add.f32 	%f97, %f1277, %f690;
	setp.gtu.f32 	%p60, %f97, %f96;
	@%p60 bra 	$L__BB1_64;
	sub.f32 	%f691, %f97, %f96;
	fma.rn.f32 	%f692, %f691, 0f3BBB989D, 0f3F000000;
	cvt.sat.f32.f32 	%f693, %f692;
	mov.f32 	%f694, 0f4B400001;
	mov.f32 	%f695, 0f437C0000;
	fma.rm.f32 	%f696, %f693, %f695, %f694;
	add.f32 	%f697, %f696, 0fCB40007F;
	neg.f32 	%f698, %f697;
	fma.rn.f32 	%f699, %f691, 0f3FB8AA3B, %f698;
	fma.rn.f32 	%f700, %f691, 0f32A57060, %f699;
	mov.b32 	%r228, %f696;
	shl.b32 	%r229, %r228, 23;
	mov.b32 	%f701, %r229;
	ex2.approx.ftz.f32 	%f702, %f700;
	mul.f32 	%f98, %f702, %f701;
	mov.f32 	%f703, 0f3F800000;
	add.rz.f32 	%f704, %f98, %f703;
	mov.b32 	%r230, %f704;
	add.s32 	%r231, %r230, -1061158912;
	and.b32  	%r232, %r231, -8388608;
	mov.b32 	%r57, %f98;
	sub.s32 	%r233, %r57, %r232;
	mov.b32 	%f705, %r233;
	sub.s32 	%r234, 1082130432, %r232;
	mov.b32 	%f706, %r234;
	fma.rn.f32 	%f707, %f706, 0f3E800000, 0fBF800000;
	add.f32 	%f708, %f707, %f705;
	cvt.rn.f32.s32 	%f709, %r232;
	mul.f32 	%f710, %f709, 0f34000000;
	fma.rn.f32 	%f711, %f708, 0fBD39BF78, 0f3DD80012;
	fma.rn.f32 	%f712, %f711, %f708, 0fBE0778E0;
	fma.rn.f32 	%f713, %f712, %f708, 0f3E146475;
	fma.rn.f32 	%f714, %f713, %f708, 0fBE2A68DD;
	fma.rn.f32 	%f715, %f714, %f708, 0f3E4CAF9E;
	fma.rn.f32 	%f716, %f715, %f708, 0fBE800042;
	fma.rn.f32 	%f717, %f716, %f708, 0f3EAAAAE6;
	fma.rn.f32 	%f718, %f717, %f708, 0fBF000000;
	mul.f32 	%f719, %f708, %f718;
	fma.rn.f32 	%f720, %f719, %f708, %f708;
	fma.rn.f32 	%f1299, %f710, 0f3F317218, %f720;
	setp.lt.u32 	%p61, %r57, 2139095040;
	@%p61 bra 	$L__BB1_63;
	setp.gt.s32 	%p62, %r57, -1082130432;
	fma.rn.f32 	%f721, %f98, 0f7F800000, 0f7F800000;
	selp.f32 	%f722, %f721, %f1299, %p62;
	setp.eq.f32 	%p63, %f98, 0f00000000;
	selp.f32 	%f1299, 0f80000000, %f722, %p63;
$L__BB1_63:
	add.f32 	%f1301, %f96, %f1299;
	bra.uni 	$L__BB1_67;
$L__BB1_64:
	sub.f32 	%f723, %f96, %f97;
	fma.rn.f32 	%f724, %f723, 0f3BBB989D, 0f3F000000;
	cvt.sat.f32.f32 	%f725, %f724;
	mov.f32 	%f726, 0f4B400001;
	mov.f32 	%f727, 0f437C0000;
	fma.rm.f32 	%f728, %f725, %f727, %f726;
	add.f32 	%f729, %f728, 0fCB40007F;
	neg.f32 	%f730, %f729;
	fma.rn.f32 	%f731, %f723, 0f3FB8AA3B, %f730;
	fma.rn.f32 	%f732, %f723, 0f32A57060, %f731;
	mov.b32 	%r235, %f728;
	shl.b32 	%r236, %r235, 23;
	mov.b32 	%f733, %r236;
	ex2.approx.ftz.f32 	%f734, %f732;
	mul.f32 	%f103, %f734, %f733;
	mov.f32 	%f735, 0f3F800000;
	add.rz.f32 	%f736, %f103, %f735;
	mov.b32 	%r237, %f736;
	add.s32 	%r238, %r237, -1061158912;
	and.b32  	%r239, %r238, -8388608;
	mov.b32 	%r58, %f103;
	sub.s32 	%r240, %r58, %r239;
	mov.b32 	%f737, %r240;
	sub.s32 	%r241, 1082130432, %r239;
	mov.b32 	%f738, %r241;
	fma.rn.f32 	%f739, %f738, 0f3E800000, 0fBF800000;
	add.f32 	%f740, %f739, %f737;
	cvt.rn.f32.s32 	%f741, %r239;
	mul.f32 	%f742, %f741, 0f34000000;
	fma.rn.f32 	%f743, %f740, 0fBD39BF78, 0f3DD80012;
	fma.rn.f32 	%f744, %f743, %f740, 0fBE0778E0;
	fma.rn.f32 	%f745, %f744, %f740, 0f3E146475;
	fma.rn.f32 	%f746, %f745, %f740, 0fBE2A68DD;
	fma.rn.f32 	%f747, %f746, %f740, 0f3E4CAF9E;
	fma.rn.f32 	%f748, %f747, %f740, 0fBE800042;
	fma.rn.f32 	%f749, %f748, %f740, 0f3EAAAAE6;
	fma.rn.f32 	%f750, %f749, %f740, 0fBF000000;
	mul.f32 	%f751, %f740, %f750;
	fma.rn.f32 	%f752, %f751, %f740, %f740;
	fma.rn.f32 	%f1300, %f742, 0f3F317218, %f752;
	setp.lt.u32 	%p64, %r58, 2139095040;
	@%p64 bra 	$L__BB1_66;
	setp.gt.s32 	%p65, %r58, -1082130432;
	fma.rn.f32 	%f753, %f103, 0f7F800000, 0f7F800000;
	selp.f32 	%f754, %f753, %f1300, %p65;
	setp.eq.f32 	%p66, %f103, 0f00000000;
	selp.f32 	%f1300, 0f80000000, %f754, %p66;
$L__BB1_66:
	add.f32 	%f1301, %f97, %f1300;
$L__BB1_67:
	st.shared.f32 	[%r38], %f1301;
	ld.shared.f32 	%f109, [%r39];
	add.s32 	%r242, %r56, %r99;
	mul.wide.u32 	%rd67, %r242, 4;
	add.s64 	%rd68, %rd5, %rd67;
	ld.global.f32 	%f755, [%rd68];
	add.f32 	%f110, %f1277, %f755;
	setp.gtu.f32 	%p67, %f110, %f109;
	@%p67 bra 	$L__BB1_71;
	sub.f32 	%f756, %f110, %f109;
	fma.rn.f32 	%f757, %f756, 0f3BBB989D, 0f3F000000;
	cvt.sat.f32.f32 	%f758, %f757;
	mov.f32 	%f759, 0f4B400001;
	mov.f32 	%f760, 0f437C0000;
	fma.rm.f32 	%f761, %f758, %f760, %f759;
	add.f32 	%f762, %f761, 0fCB40007F;
	neg.f32 	%f763, %f762;
	fma.rn.f32 	%f764, %f756, 0f3FB8AA3B, %f763;
	fma.rn.f32 	%f765, %f756, 0f32A57060, %f764;
	mov.b32 	%r243, %f761;
	shl.b32 	%r244, %r243, 23;
	mov.b32 	%f766, %r244;
	ex2.approx.ftz.f32 	%f767, %f765;
	mul.f32 	%f111, %f767, %f766;
	mov.f32 	%f768, 0f3F800000;
	add.rz.f32 	%f769, %f111, %f768;
	mov.b32 	%r245, %f769;
	add.s32 	%r246, %r245, -1061158912;
	and.b32  	%r247, %r246, -8388608;
	mov.b32 	%r59, %f111;
	sub.s32 	%r248, %r59, %r247;
	mov.b32 	%f770, %r248;
	sub.s32 	%r249, 1082130432, %r247;
	mov.b32 	%f771, %r249;
	fma.rn.f32 	%f772, %f771, 0f3E800000, 0fBF800000;
	add.f32 	%f773, %f772, %f770;
	cvt.rn.f32.s32 	%f774, %r247;
	mul.f32 	%f775, %f774, 0f34000000;
	fma.rn.f32 	%f776, %f773, 0fBD39BF78, 0f3DD80012;
	fma.rn.f32 	%f777, %f776, %f773, 0fBE0778E0;
	fma.rn.f32 	%f778, %f777, %f773, 0f3E146475;
	fma.rn.f32 	%f779, %f778, %f773, 0fBE2A68DD;
	fma.rn.f32 	%f780, %f779, %f773, 0f3E4CAF9E;
	fma.rn.f32 	%f781, %f780, %f773, 0fBE800042;
	fma.rn.f32 	%f782, %f781, %f773, 0f3EAAAAE6;
	fma.rn.f32 	%f783, %f782, %f773, 0fBF000000;
	mul.f32 	%f784, %f773, %f783;
	fma.rn.f32 	%f785, %f784, %f773, %f773;
	fma.rn.f32 	%f1302, %f775, 0f3F317218, %f785;
	setp.lt.u32 	%p68, %r59, 2139095040;
	@%p68 bra 	$L__BB1_70;
	setp.gt.s32 	%p69, %r59, -1082130432;
	fma.rn.f32 	%f786, %f111, 0f7F800000, 0f7F800000;
	selp.f32 	%f787, %f786, %f1302, %p69;
	setp.eq.f32 	%p70, %f111, 0f00000000;
	selp.f32 	%f1302, 0f80000000, %f787, %p70;
$L__BB1_70:
	add.f32 	%f1304, %f109, %f1302;
	bra.uni 	$L__BB1_74;
$L__BB1_71:
	sub.f32 	%f788, %f109, %f110;
	fma.rn.f32 	%f789, %f788, 0f3BBB989D, 0f3F000000;
	cvt.sat.f32.f32 	%f790, %f789;
	mov.f32 	%f791, 0f4B400001;
	mov.f32 	%f792, 0f437C0000;
	fma.rm.f32 	%f793, %f790, %f792, %f791;
	add.f32 	%f794, %f793, 0fCB40007F;
	neg.f32 	%f795, %f794;
	fma.rn.f32 	%f796, %f788, 0f3FB8AA3B, %f795;
	fma.rn.f32 	%f797, %f788, 0f32A57060, %f796;
	mov.b32 	%r250, %f793;
	shl.b32 	%r251, %r250, 23;
	mov.b32 	%f798, %r251;
	ex2.approx.ftz.f32 	%f799, %f797;
	mul.f32 	%f116, %f799, %f798;
	mov.f32 	%f800, 0f3F800000;
	add.rz.f32 	%f801, %f116, %f800;
	mov.b32 	%r252, %f801;
	add.s32 	%r253, %r252, -1061158912;
	and.b32  	%r254, %r253, -8388608;
	mov.b32 	%r60, %f116;
	sub.s32 	%r255, %r60, %r254;
	mov.b32 	%f802, %r255;
	sub.s32 	%r256, 1082130432, %r254;
	mov.b32 	%f803, %r256;
	fma.rn.f32 	%f804, %f803, 0f3E800000, 0fBF800000;
	add.f32 	%f805, %f804, %f802;
	cvt.rn.f32.s32 	%f806, %r254;
	mul.f32 	%f807, %f806, 0f34000000;
	fma.rn.f32 	%f808, %f805, 0fBD39BF78, 0f3DD80012;
	fma.rn.f32 	%f809, %f808, %f805, 0fBE0778E0;
	fma.rn.f32 	%f810, %f809, %f805, 0f3E146475;
	fma.rn.f32 	%f811, %f810, %f805, 0fBE2A68DD;
	fma.rn.f32 	%f812, %f811, %f805, 0f3E4CAF9E;
	fma.rn.f32 	%f813, %f812, %f805, 0fBE800042;
	fma.rn.f32 	%f814, %f813, %f805, 0f3EAAAAE6;
	fma.rn.f32 	%f815, %f814, %f805, 0fBF000000;
	mul.f32 	%f816, %f805, %f815;
	fma.rn.f32 	%f817, %f816, %f805, %f805;
	fma.rn.f32 	%f1303, %f807, 0f3F317218, %f817;
	setp.lt.u32 	%p71, %r60, 2139095040;
	@%p71 bra 	$L__BB1_73;
	setp.gt.s32 	%p72, %r60, -1082130432;
	fma.rn.f32 	%f818, %f116, 0f7F800000, 0f7F800000;
	selp.f32 	%f819, %f818, %f1303, %p72;
	setp.eq.f32 	%p73, %f116, 0f00000000;
	selp.f32 	%f1303, 0f80000000, %f819, %p73;
$L__BB1_73:
	add.f32 	%f1304, %f110, %f1303;
$L__BB1_74:
	st.shared.f32 	[%r39], %f1304;
$L__BB1_75:
	bar.sync 	0;
	setp.ne.s32 	%p74, %r4, 0;
	@%p74 bra 	$L__BB1_133;
	setp.lt.s32 	%p75, %r98, 1;
	mov.f32 	%f1305, 0fFF800000;
	mov.f32 	%f1313, %f1305;
	@%p75 bra 	$L__BB1_93;
	neg.s32 	%r382, %r98;
	mov.f32 	%f1305, 0fFF800000;
	mov.u32 	%r381, _ZZ14kernel_forwardPfS_S_S_S_S_S_S_S_S_S_S_S_iiiiiE8result_r;
	mov.u32 	%r380, _ZZ14kernel_forwardPfS_S_S_S_S_S_S_S_S_S_S_S_iiiiiE8result_l;
$L__BB1_78:
	ld.shared.f32 	%f123, [%r380];
	setp.gtu.f32 	%p76, %f123, %f1305;
	@%p76 bra 	$L__BB1_82;
	sub.f32 	%f822, %f123, %f1305;
	fma.rn.f32 	%f823, %f822, 0f3BBB989D, 0f3F000000;
	cvt.sat.f32.f32 	%f824, %f823;
	mov.f32 	%f825, 0f4B400001;
	mov.f32 	%f826, 0f437C0000;
	fma.rm.f32 	%f827, %f824, %f826, %f825;
	add.f32 	%f828, %f827, 0fCB40007F;
	neg.f32 	%f829, %f828;
	fma.rn.f32 	%f830, %f822, 0f3FB8AA3B, %f829;
	fma.rn.f32 	%f831, %f822, 0f32A57060, %f830;
	mov.b32 	%r259, %f827;
	shl.b32 	%r260, %r259, 23;
	mov.b32 	%f832, %r260;
	ex2.approx.ftz.f32 	%f833, %f831;
	mul.f32 	%f124, %f833, %f832;
	mov.f32 	%f834, 0f3F800000;
	add.rz.f32 	%f835, %f124, %f834;
	mov.b32 	%r261, %f835;
	add.s32 	%r262, %r261, -1061158912;
	and.b32  	%r263, %r262, -8388608;
	mov.b32 	%r65, %f124;
	sub.s32 	%r264, %r65, %r263;
	mov.b32 	%f836, %r264;
	sub.s32 	%r265, 1082130432, %r263;
	mov.b32 	%f837, %r265;
	fma.rn.f32 	%f838, %f837, 0f3E800000, 0fBF800000;
	add.f32 	%f839, %f838, %f836;
	cvt.rn.f32.s32 	%f840, %r263;
	mul.f32 	%f841, %f840, 0f34000000;
	fma.rn.f32 	%f842, %f839, 0fBD39BF78, 0f3DD80012;
	fma.rn.f32 	%f843, %f842, %f839, 0fBE0778E0;
	fma.rn.f32 	%f844, %f843, %f839, 0f3E146475;
	fma.rn.f32 	%f845, %f844, %f839, 0fBE2A68DD;
	fma.rn.f32 	%f846, %f845, %f839, 0f3E4CAF9E;
	fma.rn.f32 	%f847, %f846, %f839, 0fBE800042;
	fma.rn.f32 	%f848, %f847, %f839, 0f3EAAAAE6;
	fma.rn.f32 	%f849, %f848, %f839, 0fBF000000;
	mul.f32 	%f850, %f839, %f849;
	fma.rn.f32 	%f851, %f850, %f839, %f839;
	fma.rn.f32 	%f1306, %f841, 0f3F317218, %f851;
	setp.lt.u32 	%p77, %r65, 2139095040;
	@%p77 bra 	$L__BB1_81;
	setp.gt.s32 	%p78, %r65, -1082130432;
	fma.rn.f32 	%f852, %f124, 0f7F800000, 0f7F800000;
	selp.f32 	%f853, %f852, %f1306, %p78;
	setp.eq.f32 	%p79, %f124, 0f00000000;
	selp.f32 	%f1306, 0f80000000, %f853, %p79;
$L__BB1_81:
	add.f32 	%f1305, %f1305, %f1306;
	bra.uni 	$L__BB1_85;
$L__BB1_82:
	sub.f32 	%f854, %f1305, %f123;
	fma.rn.f32 	%f855, %f854, 0f3BBB989D, 0f3F000000;
	cvt.sat.f32.f32 	%f856, %f855;
	mov.f32 	%f857, 0f4B400001;
	mov.f32 	%f858, 0f437C0000;
	fma.rm.f32 	%f859, %f856, %f858, %f857;
	add.f32 	%f860, %f859, 0fCB40007F;
	neg.f32 	%f861, %f860;
	fma.rn.f32 	%f862, %f854, 0f3FB8AA3B, %f861;
	fma.rn.f32 	%f863, %f854, 0f32A57060, %f862;
	mov.b32 	%r266, %f859;
	shl.b32 	%r267, %r266, 23;
	mov.b32 	%f864, %r267;
	ex2.approx.ftz.f32 	%f865, %f863;
	mul.f32 	%f129, %f865, %f864;
	mov.f32 	%f866, 0f3F800000;
	add.rz.f32 	%f867, %f129, %f866;
	mov.b32 	%r268, %f867;
	add.s32 	%r269, %r268, -1061158912;
	and.b32  	%r270, %r269, -8388608;
	mov.b32 	%r66, %f129;
	sub.s32 	%r271, %r66, %r270;
	mov.b32 	%f868, %r271;
	sub.s32 	%r272, 1082130432, %r270;
	mov.b32 	%f869, %r272;
	fma.rn.f32 	%f870, %f869, 0f3E800000, 0fBF800000;
	add.f32 	%f871, %f870, %f868;
	cvt.rn.f32.s32 	%f872, %r270;
	mul.f32 	%f873, %f872, 0f34000000;
	fma.rn.f32 	%f874, %f871, 0fBD39BF78, 0f3DD80012;
	fma.rn.f32 	%f875, %f874, %f871, 0fBE0778E0;
	fma.rn.f32 	%f876, %f875, %f871, 0f3E146475;
	fma.rn.f32 	%f877, %f876, %f871, 0fBE2A68DD;
	fma.rn.f32 	%f878, %f877, %f871, 0f3E4CAF9E;
	fma.rn.f32 	%f879, %f878, %f871, 0fBE800042;
	fma.rn.f32 	%f880, %f879, %f871, 0f3EAAAAE6;
	fma.rn.f32 	%f881, %f880, %f871, 0fBF000000;
	mul.f32 	%f882, %f871, %f881;
	fma.rn.f32 	%f883, %f882, %f871, %f871;
	fma.rn.f32 	%f1307, %f873, 0f3F317218, %f883;
	setp.lt.u32 	%p80, %r66, 2139095040;
	@%p80 bra 	$L__BB1_84;
	setp.gt.s32 	%p81, %r66, -1082130432;
	fma.rn.f32 	%f884, %f129, 0f7F800000, 0f7F800000;
	selp.f32 	%f885, %f884, %f1307, %p81;
	setp.eq.f32 	%p82, %f129, 0f00000000;
	selp.f32 	%f1307, 0f80000000, %f885, %p82;
$L__BB1_84:
	add.f32 	%f1305, %f123, %f1307;
$L__BB1_85:
	ld.shared.f32 	%f135, [%r381];
	setp.gtu.f32 	%p83, %f135, %f1305;
	@%p83 bra 	$L__BB1_89;
	sub.f32 	%f886, %f135, %f1305;
	fma.rn.f32 	%f887, %f886, 0f3BBB989D, 0f3F000000;
	cvt.sat.f32.f32 	%f888, %f887;
	mov.f32 	%f889, 0f4B400001;
	mov.f32 	%f890, 0f437C0000;
	fma.rm.f32 	%f891, %f888, %f890, %f889;
	add.f32 	%f892, %f891, 0fCB40007F;
	neg.f32 	%f893, %f892;
	fma.rn.f32 	%f894, %f886, 0f3FB8AA3B, %f893;
	fma.rn.f32 	%f895, %f886, 0f32A57060, %f894;
	mov.b32 	%r273, %f891;
	shl.b32 	%r274, %r273, 23;
	mov.b32 	%f896, %r274;
	ex2.approx.ftz.f32 	%f897, %f895;
	mul.f32 	%f136, %f897, %f896;
	mov.f32 	%f898, 0f3F800000;
	add.rz.f32 	%f899, %f136, %f898;
	mov.b32 	%r275, %f899;
	add.s32 	%r276, %r275, -1061158912;
	and.b32  	%r277, %r276, -8388608;
	mov.b32 	%r67, %f136;
	sub.s32 	%r278, %r67, %r277;
	mov.b32 	%f900, %r278;
	sub.s32 	%r279, 1082130432, %r277;
	mov.b32 	%f901, %r279;
	fma.rn.f32 	%f902, %f901, 0f3E800000, 0fBF800000;
	add.f32 	%f903, %f902, %f900;
	cvt.rn.f32.s32 	%f904, %r277;
	mul.f32 	%f905, %f904, 0f34000000;
	fma.rn.f32 	%f906, %f903, 0fBD39BF78, 0f3DD80012;
	fma.rn.f32 	%f907, %f906, %f903, 0fBE0778E0;
	fma.rn.f32 	%f908, %f907, %f903, 0f3E146475;
	fma.rn.f32 	%f909, %f908, %f903, 0fBE2A68DD;
	fma.rn.f32 	%f910, %f909, %f903, 0f3E4CAF9E;
	fma.rn.f32 	%f911, %f910, %f903, 0fBE800042;
	fma.rn.f32 	%f912, %f911, %f903, 0f3EAAAAE6;
	fma.rn.f32 	%f913, %f912, %f903, 0fBF000000;
	mul.f32 	%f914, %f903, %f913;
	fma.rn.f32 	%f915, %f914, %f903, %f903;
	fma.rn.f32 	%f1309, %f905, 0f3F317218, %f915;
	setp.lt.u32 	%p84, %r67, 2139095040;
	@%p84 bra 	$L__BB1_88;
	setp.gt.s32 	%p85, %r67, -1082130432;
	fma.rn.f32 	%f916, %f136, 0f7F800000, 0f7F800000;
	selp.f32 	%f917, %f916, %f1309, %p85;
	setp.eq.f32 	%p86, %f136, 0f00000000;
	selp.f32 	%f1309, 0f80000000, %f917, %p86;
$L__BB1_88:
	add.f32 	%f1313, %f1305, %f1309;
	bra.uni 	$L__BB1_92;
$L__BB1_89:
	sub.f32 	%f918, %f1305, %f135;
	fma.rn.f32 	%f919, %f918, 0f3BBB989D, 0f3F000000;
	cvt.sat.f32.f32 	%f920, %f919;
	mov.f32 	%f921, 0f4B400001;
	mov.f32 	%f922, 0f437C0000;
	fma.rm.f32 	%f923, %f920, %f922, %f921;
	add.f32 	%f924, %f923, 0fCB40007F;
	neg.f32 	%f925, %f924;
	fma.rn.f32 	%f926, %f918, 0f3FB8AA3B, %f925;
	fma.rn.f32 	%f927, %f918, 0f32A57060, %f926;
	mov.b32 	%r280, %f923;
	shl.b32 	%r281, %r280, 23;
	mov.b32 	%f928, %r281;
	ex2.approx.ftz.f32 	%f929, %f927;
	mul.f32 	%f141, %f929, %f928;
	mov.f32 	%f930, 0f3F800000;
	add.rz.f32 	%f931, %f141, %f930;
	mov.b32 	%r282, %f931;
	add.s32 	%r283, %r282, -1061158912;
	and.b32  	%r284, %r283, -8388608;
	mov.b32 	%r68, %f141;
	sub.s32 	%r285, %r68, %r284;
	mov.b32 	%f932, %r285;
	sub.s32 	%r286, 1082130432, %r284;
	mov.b32 	%f933, %r286;
	fma.rn.f32 	%f934, %f933, 0f3E800000, 0fBF800000;
	add.f32 	%f935, %f934, %f932;
	cvt.rn.f32.s32 	%f936, %r284;
	mul.f32 	%f937, %f936, 0f34000000;
	fma.rn.f32 	%f938, %f935, 0fBD39BF78, 0f3DD80012;
	fma.rn.f32 	%f939, %f938, %f935, 0fBE0778E0;
	fma.rn.f32 	%f940, %f939, %f935, 0f3E146475;
	fma.rn.f32 	%f941, %f940, %f935, 0fBE2A68DD;
	fma.rn.f32 	%f942, %f941, %f935, 0f3E4CAF9E;
	fma.rn.f32 	%f943, %f942, %f935, 0fBE800042;
	fma.rn.f32 	%f944, %f943, %f935, 0f3EAAAAE6;
	fma.rn.f32 	%f945, %f944, %f935, 0fBF000000;
	mul.f32 	%f946, %f935, %f945;
	fma.rn.f32 	%f947, %f946, %f935, %f935;
	fma.rn.f32 	%f1310, %f937, 0f3F317218, %f947;
	setp.lt.u32 	%p87, %r68, 2139095040;
	@%p87 bra 	$L__BB1_91;
	setp.gt.s32 	%p88, %r68, -1082130432;
	fma.rn.f32 	%f948, %f141, 0f7F800000, 0f7F800000;
	selp.f32 	%f949, %f948, %f1310, %p88;
	setp.eq.f32 	%p89, %f141, 0f00000000;
	selp.f32 	%f1310, 0f80000000, %f949, %p89;
$L__BB1_91:
	add.f32 	%f1313, %f135, %f1310;
$L__BB1_92:
	add.s32 	%r382, %r382, 1;
	setp.ne.s32 	%p90, %r382, 0;
	add.s32 	%r381, %r381, 4;
	add.s32 	%r380, %r380, 4;
	@%p90 bra 	$L__BB1_78;
$L__BB1_93:
	setp.ge.s32 	%p91, %r3, %r99;
	cvt.u32.u64 	%r287, %rd6;
	mul.lo.s32 	%r72, %r96, %r2;
	add.s32 	%r288, %r5, %r72;
	add.s32 	%r289, %r287, %r3;
	mad.lo.s32 	%r290, %r288, %r98, %r289;
	mul.wide.s32 	%rd69, %r290, 4;
	add.s64 	%rd70, %rd4, %rd69;
	st.global.f32 	[%rd70], %f1305;
	add.s64 	%rd71, %rd3, %rd69;
	st.global.f32 	[%rd71], %f1313;
	@%p91 bra 	$L__BB1_133;
	setp.lt.s32 	%p92, %r98, 1;
	mov.f32 	%f1318, 0fFF800000;
	mov.f32 	%f1317, %f1318;
	mov.f32 	%f1316, %f1318;
	mov.f32 	%f1315, %f1318;
	mov.f32 	%f1314, %f1318;
	@%p92 bra 	$L__BB1_132;
	neg.s32 	%r388, %r98;
	mov.f32 	%f1314, 0fFF800000;
	mov.u32 	%r387, _ZZ14kernel_forwardPfS_S_S_S_S_S_S_S_S_S_S_S_iiiiiE9result_d4;
	mov.u32 	%r386, _ZZ14kernel_forwardPfS_S_S_S_S_S_S_S_S_S_S_S_iiiiiE9result_d3;
	mov.u32 	%r385, _ZZ14kernel_forwardPfS_S_S_S_S_S_S_S_S_S_S_S_iiiiiE9result_d2;
	mov.u32 	%r384, _ZZ14kernel_forwardPfS_S_S_S_S_S_S_S_S_S_S_S_iiiiiE9result_d1;
	mov.u32 	%r383, _ZZ14kernel_forwardPfS_S_S_S_S_S_S_S_S_S_S_S_iiiiiE8result_c;
	mov.f32 	%f1315, %f1314;
	mov.f32 	%f1316, %f1314;
	mov.f32 	%f1317, %f1314;
	mov.f32 	%f1318, %f1314;
$L__BB1_96:
	ld.shared.f32 	%f154, [%r383];
	setp.gtu.f32 	%p93, %f154, %f1318;
	@%p93 bra 	$L__BB1_100;
	sub.f32 	%f952, %f154, %f1318;
	fma.rn.f32 	%f953, %f952, 0f3BBB989D, 0f3F000000;
	cvt.sat.f32.f32 	%f954, %f953;
	mov.f32 	%f955, 0f4B400001;
	mov.f32 	%f956, 0f437C0000;
	fma.rm.f32 	%f957, %f954, %f956, %f955;
	add.f32 	%f958, %f957, 0fCB40007F;
	neg.f32 	%f959, %f958;
	fma.rn.f32 	%f960, %f952, 0f3FB8AA3B, %f959;
	fma.rn.f32 	%f961, %f952, 0f32A57060, %f960;
	mov.b32 	%r296, %f957;
	shl.b32 	%r297, %r296, 23;
	mov.b32 	%f962, %r297;
	ex2.approx.ftz.f32 	%f963, %f961;
	mul.f32 	%f155, %f963, %f962;
	mov.f32 	%f964, 0f3F800000;
	add.rz.f32 	%f965, %f155, %f964;
	mov.b32 	%r298, %f965;
	add.s32 	%r299, %r298, -1061158912;
	and.b32  	%r300, %r299, -8388608;
	mov.b32 	%r80, %f155;
	sub.s32 	%r301, %r80, %r300;
	mov.b32 	%f966, %r301;
	sub.s32 	%r302, 1082130432, %r300;
	mov.b32 	%f967, %r302;
	fma.rn.f32 	%f968, %f967, 0f3E800000, 0fBF800000;
	add.f32 	%f969, %f968, %f966;
	cvt.rn.f32.s32 	%f970, %r300;
	mul.f32 	%f971, %f970, 0f34000000;
	fma.rn.f32 	%f972, %f969, 0fBD39BF78, 0f3DD80012;
	fma.rn.f32 	%f973, %f972, %f969, 0fBE0778E0;
	fma.rn.f32 	%f974, %f973, %f969, 0f3E146475;
	fma.rn.f32 	%f975, %f974, %f969, 0fBE2A68DD;
	fma.rn.f32 	%f976, %f975, %f969, 0f3E4CAF9E;
	fma.rn.f32 	%f977, %f976, %f969, 0fBE800042;
	fma.rn.f32 	%f978, %f977, %f969, 0f3EAAAAE6;
	fma.rn.f32 	%f979, %f978, %f969, 0fBF000000;
	mul.f32 	%f980, %f969, %f979;
	fma.rn.f32 	%f981, %f980, %f969, %f969;
	fma.rn.f32 	%f1319, %f971, 0f3F317218, %f981;
	setp.lt.u32 	%p94, %r80, 2139095040;
	@%p94 bra 	$L__BB1_99;
	setp.gt.s32 	%p95, %r80, -1082130432;
	fma.rn.f32 	%f982, %f155, 0f7F800000, 0f7F800000;
	selp.f32 	%f983, %f982, %f1319, %p95;
	setp.eq.f32 	%p96, %f155, 0f00000000;
	selp.f32 	%f1319, 0f80000000, %f983, %p96;
$L__BB1_99:
	add.f32 	%f1318, %f1318, %f1319;
	bra.uni 	$L__BB1_103;
$L__BB1_100:
	sub.f32 	%f984, %f1318, %f154;
	fma.rn.f32 	%f985, %f984, 0f3BBB989D, 0f3F000000;
	cvt.sat.f32.f32 	%f986, %f985;
	mov.f32 	%f987, 0f4B400001;
	mov.f32 	%f988, 0f437C0000;
	fma.rm.f32 	%f989, %f986, %f988, %f987;
	add.f32 	%f990, %f989, 0fCB40007F;
	neg.f32 	%f991, %f990;
	fma.rn.f32 	%f992, %f984, 0f3FB8AA3B, %f991;
	fma.rn.f32 	%f993, %f984, 0f32A57060, %f992;
	mov.b32 	%r303, %f989;
	shl.b32 	%r304, %r303, 23;
	mov.b32 	%f994, %r304;
	ex2.approx.ftz.f32 	%f995, %f993;
	mul.f32 	%f160, %f995, %f994;
	mov.f32 	%f996, 0f3F800000;
	add.rz.f32 	%f997, %f160, %f996;
	mov.b32 	%r305, %f997;
	add.s32 	%r306, %r305, -1061158912;
	and.b32  	%r307, %r306, -8388608;
	mov.b32 	%r81, %f160;
	sub.s32 	%r308, %r81, %r307;
	mov.b32 	%f998, %r308;
	sub.s32 	%r309, 1082130432, %r307;
	mov.b32 	%f999, %r309;
	fma.rn.f32 	%f1000, %f999, 0f3E800000, 0fBF800000;
	add.f32 	%f1001, %f1000, %f998;
	cvt.rn.f32.s32 	%f1002, %r307;
	mul.f32 	%f1003, %f1002, 0f34000000;
	fma.rn.f32 	%f1004, %f1001, 0fBD39BF78, 0f3DD80012;
	fma.rn.f32 	%f1005, %f1004, %f1001, 0fBE0778E0;
	fma.rn.f32 	%f1006, %f1005, %f1001, 0f3E146475;
	fma.rn.f32 	%f1007, %f1006, %f1001, 0fBE2A68DD;
	fma.rn.f32 	%f1008, %f1007, %f1001, 0f3E4CAF9E;
	fma.rn.f32 	%f1009, %f1008, %f1001, 0fBE800042;
	fma.rn.f32 	%f1010, %f1009, %f1001, 0f3EAAAAE6;
	fma.rn.f32 	%f1011, %f1010, %f1001, 0fBF000000;
	mul.f32 	%f1012, %f1001, %f1011;
	fma.rn.f32 	%f1013, %f1012, %f1001, %f1001;
	fma.rn.f32 	%f1320, %f1003, 0f3F317218, %f1013;
	setp.lt.u32 	%p97, %r81, 2139095040;
	@%p97 bra 	$L__BB1_102;
	setp.gt.s32 	%p98, %r81, -1082130432;
	fma.rn.f32 	%f1014, %f160, 0f7F800000, 0f7F800000;
	selp.f32 	%f1015, %f1014, %f1320, %p98;
	setp.eq.f32 	%p99, %f160, 0f00000000;
	selp.f32 	%f1320, 0f80000000, %f1015, %p99;
$L__BB1_102:
	add.f32 	%f1318, %f154, %f1320;
$L__BB1_103:
	ld.shared.f32 	%f166, [%r384];
	setp.gtu.f32 	%p100, %f166, %f1317;
	@%p100 bra 	$L__BB1_107;
	sub.f32 	%f1016, %f166, %f1317;
	fma.rn.f32 	%f1017, %f1016, 0f3BBB989D, 0f3F000000;
	cvt.sat.f32.f32 	%f1018, %f1017;
	mov.f32 	%f1019, 0f4B400001;
	mov.f32 	%f1020, 0f437C0000;
	fma.rm.f32 	%f1021, %f1018, %f1020, %f1019;
	add.f32 	%f1022, %f1021, 0fCB40007F;
	neg.f32 	%f1023, %f1022;
	fma.rn.f32 	%f1024, %f1016, 0f3FB8AA3B, %f1023;
	fma.rn.f32 	%f1025, %f1016, 0f32A57060, %f1024;
	mov.b32 	%r310, %f1021;
	shl.b32 	%r311, %r310, 23;
	mov.b32 	%f1026, %r311;
	ex2.approx.ftz.f32 	%f1027, %f1025;
	mul.f32 	%f167, %f1027, %f1026;
	mov.f32 	%f1028, 0f3F800000;
	add.rz.f32 	%f1029, %f167, %f1028;
	mov.b32 	%r312, %f1029;
	add.s32 	%r313, %r312, -1061158912;
	and.b32  	%r314, %r313, -8388608;
	mov.b32 	%r82, %f167;
	sub.s32 	%r315, %r82, %r314;
	mov.b32 	%f1030, %r315;
	sub.s32 	%r316, 1082130432, %r314;
	mov.b32 	%f1031, %r316;
	fma.rn.f32 	%f1032, %f1031, 0f3E800000, 0fBF800000;
	add.f32 	%f1033, %f1032, %f1030;
	cvt.rn.f32.s32 	%f1034, %r314;
	mul.f32 	%f1035, %f1034, 0f34000000;
	fma.rn.f32 	%f1036, %f1033, 0fBD39BF78, 0f3DD80012;
	fma.rn.f32 	%f1037, %f1036, %f1033, 0fBE0778E0;
	fma.rn.f32 	%f1038, %f1037, %f1033, 0f3E146475;
	fma.rn.f32 	%f1039, %f1038, %f1033, 0fBE2A68DD;
	fma.rn.f32 	%f1040, %f1039, %f1033, 0f3E4CAF9E;
	fma.rn.f32 	%f1041, %f1040, %f1033, 0fBE800042;
	fma.rn.f32 	%f1042, %f1041, %f1033, 0f3EAAAAE6;
	fma.rn.f32 	%f1043, %f1042, %f1033, 0fBF000000;
	mul.f32 	%f1044, %f1033, %f1043;
	fma.rn.f32 	%f1045, %f1044, %f1033, %f1033;
	fma.rn.f32 	%f1322, %f1035, 0f3F317218, %f1045;
	setp.lt.u32 	%p101, %r82, 2139095040;
	@%p101 bra 	$L__BB1_106;
	setp.gt.s32 	%p102, %r82, -1082130432;
	fma.rn.f32 	%f1046, %f167, 0f7F800000, 0f7F800000;
	selp.f32 	%f1047, %f1046, %f1322, %p102;
	setp.eq.f32 	%p103, %f167, 0f00000000;
	selp.f32 	%f1322, 0f80000000, %f1047, %p103;
$L__BB1_106:
	add.f32 	%f1317, %f1317, %f1322;
	bra.uni 	$L__BB1_110;
$L__BB1_107:
	sub.f32 	%f1048, %f1317, %f166;
	fma.rn.f32 	%f1049, %f1048, 0f3BBB989D, 0f3F000000;
	cvt.sat.f32.f32 	%f1050, %f1049;
	mov.f32 	%f1051, 0f4B400001;
	mov.f32 	%f1052, 0f437C0000;
	fma.rm.f32 	%f1053, %f1050, %f1052, %f1051;
	add.f32 	%f1054, %f1053, 0fCB40007F;
	neg.f32 	%f1055, %f1054;
	fma.rn.f32 	%f1056, %f1048, 0f3FB8AA3B, %f1055;
	fma.rn.f32 	%f1057, %f1048, 0f32A57060, %f1056;
	mov.b32 	%r317, %f1053;
	shl.b32 	%r318, %r317, 23;
	mov.b32 	%f1058, %r318;
	ex2.approx.ftz.f32 	%f1059, %f1057;
	mul.f32 	%f172, %f1059, %f1058;
	mov.f32 	%f1060, 0f3F800000;
	add.rz.f32 	%f1061, %f172, %f1060;
	mov.b32 	%r319, %f1061;
	add.s32 	%r320, %r319, -1061158912;
	and.b32  	%r321, %r320, -8388608;
	mov.b32 	%r83, %f172;
	sub.s32 	%r322, %r83, %r321;
	mov.b32 	%f1062, %r322;
	sub.s32 	%r323, 1082130432, %r321;
	mov.b32 	%f1063, %r323;
	fma.rn.f32 	%f1064, %f1063, 0f3E800000, 0fBF800000;
	add.f32 	%f1065, %f1064, %f1062;
	cvt.rn.f32.s32 	%f1066, %r321;
	mul.f32 	%f1067, %f1066, 0f34000000;
	fma.rn.f32 	%f1068, %f1065, 0fBD39BF78, 0f3DD80012;
	fma.rn.f32 	%f1069, %f1068, %f1065, 0fBE0778E0;
	fma.rn.f32 	%f1070, %f1069, %f1065, 0f3E146475;
	fma.rn.f32 	%f1071, %f1070, %f1065, 0fBE2A68DD;
	fma.rn.f32 	%f1072, %f1071, %f1065, 0f3E4CAF9E;
	fma.rn.f32 	%f1073, %f1072, %f1065, 0fBE800042;
	fma.rn.f32 	%f1074, %f1073, %f1065, 0f3EAAAAE6;
	fma.rn.f32 	%f1075, %f1074, %f1065, 0fBF000000;
	mul.f32 	%f1076, %f1065, %f1075;
	fma.rn.f32 	%f1077, %f1076, %f1065, %f1065;
	fma.rn.f32 	%f1323, %f1067, 0f3F317218, %f1077;
	setp.lt.u32 	%p104, %r83, 2139095040;
	@%p104 bra 	$L__BB1_109;
	setp.gt.s32 	%p105, %r83, -1082130432;
	fma.rn.f32 	%f1078, %f172, 0f7F800000, 0f7F800000;
	selp.f32 	%f1079, %f1078, %f1323, %p105;
	setp.eq.f32 	%p106, %f172, 0f00000000;
	selp.f32 	%f1323, 0f80000000, %f1079, %p106;
$L__BB1_109:
	add.f32 	%f1317, %f166, %f1323;
$L__BB1_110:
	ld.shared.f32 	%f178, [%r385];
	setp.gtu.f32 	%p107, %f178, %f1316;
	@%p107 bra 	$L__BB1_114;
	sub.f32 	%f1080, %f178, %f1316;
	fma.rn.f32 	%f1081, %f1080, 0f3BBB989D, 0f3F000000;
	cvt.sat.f32.f32 	%f1082, %f1081;
	mov.f32 	%f1083, 0f4B400001;
	mov.f32 	%f1084, 0f437C0000;
	fma.rm.f32 	%f1085, %f1082, %f1084, %f1083;
	add.f32 	%f1086, %f1085, 0fCB40007F;
	neg.f32 	%f1087, %f1086;
	fma.rn.f32 	%f1088, %f1080, 0f3FB8AA3B, %f1087;
	fma.rn.f32 	%f1089, %f1080, 0f32A57060, %f1088;
	mov.b32 	%r324, %f1085;
	shl.b32 	%r325, %r324, 23;
	mov.b32 	%f1090, %r325;
	ex2.approx.ftz.f32 	%f1091, %f1089;
	mul.f32 	%f179, %f1091, %f1090;
	mov.f32 	%f1092, 0f3F800000;
	add.rz.f32 	%f1093, %f179, %f1092;
	mov.b32 	%r326, %f1093;
	add.s32 	%r327, %r326, -1061158912;
	and.b32  	%r328, %r327, -8388608;
	mov.b32 	%r84, %f179;
	sub.s32 	%r329, %r84, %r328;
	mov.b32 	%f1094, %r329;
	sub.s32 	%r330, 1082130432, %r328;
	mov.b32 	%f1095, %r330;
	fma.rn.f32 	%f1096, %f1095, 0f3E800000, 0fBF800000;
	add.f32 	%f1097, %f1096, %f1094;
	cvt.rn.f32.s32 	%f1098, %r328;
	mul.f32 	%f1099, %f1098, 0f34000000;
	fma.rn.f32 	%f1100, %f1097, 0fBD39BF78, 0f3DD80012;
	fma.rn.f32 	%f1101, %f1100, %f1097, 0fBE0778E0;
	fma.rn.f32 	%f1102, %f1101, %f1097, 0f3E146475;
	fma.rn.f32 	%f1103, %f1102, %f1097, 0fBE2A68DD;
	fma.rn.f32 	%f1104, %f1103, %f1097, 0f3E4CAF9E;
	fma.rn.f32 	%f1105, %f1104, %f1097, 0fBE800042;
	fma.rn.f32 	%f1106, %f1105, %f1097, 0f3EAAAAE6;
	fma.rn.f32 	%f1107, %f1106, %f1097, 0fBF000000;
	mul.f32 	%f1108, %f1097, %f1107;
	fma.rn.f32 	%f1109, %f1108, %f1097, %f1097;
	fma.rn.f32 	%f1325, %f1099, 0f3F317218, %f1109;
	setp.lt.u32 	%p108, %r84, 2139095040;
	@%p108 bra 	$L__BB1_113;
	setp.gt.s32 	%p109, %r84, -1082130432;
	fma.rn.f32 	%f1110, %f179, 0f7F800000, 0f7F800000;
	selp.f32 	%f1111, %f1110, %f1325, %p109;
	setp.eq.f32 	%p110, %f179, 0f00000000;
	selp.f32 	%f1325, 0f80000000, %f1111, %p110;
$L__BB1_113:
	add.f32 	%f1316, %f1316, %f1325;
	bra.uni 	$L__BB1_117;
$L__BB1_114:
	sub.f32 	%f1112, %f1316, %f178;
	fma.rn.f32 	%f1113, %f1112, 0f3BBB989D, 0f3F000000;
	cvt.sat.f32.f32 	%f1114, %f1113;
	mov.f32 	%f1115, 0f4B400001;
	mov.f32 	%f1116, 0f437C0000;
	fma.rm.f32 	%f1117, %f1114, %f1116, %f1115;
	add.f32 	%f1118, %f1117, 0fCB40007F;
	neg.f32 	%f1119, %f1118;
	fma.rn.f32 	%f1120, %f1112, 0f3FB8AA3B, %f1119;
	fma.rn.f32 	%f1121, %f1112, 0f32A57060, %f1120;
	mov.b32 	%r331, %f1117;
	shl.b32 	%r332, %r331, 23;
	mov.b32 	%f1122, %r332;
	ex2.approx.ftz.f32 	%f1123, %f1121;
	mul.f32 	%f184, %f1123, %f1122;
	mov.f32 	%f1124, 0f3F800000;
	add.rz.f32 	%f1125, %f184, %f1124;
	mov.b32 	%r333, %f1125;
	add.s32 	%r334, %r333, -1061158912;
	and.b32  	%r335, %r334, -8388608;
	mov.b32 	%r85, %f184;
	sub.s32 	%r336, %r85, %r335;
	mov.b32 	%f1126, %r336;
	sub.s32 	%r337, 1082130432, %r335;
	mov.b32 	%f1127, %r337;
	fma.rn.f32 	%f1128, %f1127, 0f3E800000, 0fBF800000;
	add.f32 	%f1129, %f1128, %f1126;
	cvt.rn.f32.s32 	%f1130, %r335;
	mul.f32 	%f1131, %f1130, 0f34000000;
	fma.rn.f32 	%f1132, %f1129, 0fBD39BF78, 0f3DD80012;
	fma.rn.f32 	%f1133, %f1132, %f1129, 0fBE0778E0;
	fma.rn.f32 	%f1134, %f1133, %f1129, 0f3E146475;
	fma.rn.f32 	%f1135, %f1134, %f1129, 0fBE2A68DD;
	fma.rn.f32 	%f1136, %f1135, %f1129, 0f3E4CAF9E;
	fma.rn.f32 	%f1137, %f1136, %f1129, 0fBE800042;
	fma.rn.f32 	%f1138, %f1137, %f1129, 0f3EAAAAE6;
	fma.rn.f32 	%f1139, %f1138, %f1129, 0fBF000000;
	mul.f32 	%f1140, %f1129, %f1139;
	fma.rn.f32 	%f1141, %f1140, %f1129, %f1129;
	fma.rn.f32 	%f1326, %f1131, 0f3F317218, %f1141;
	setp.lt.u32 	%p111, %r85, 2139095040;
	@%p111 bra 	$L__BB1_116;
	setp.gt.s32 	%p112, %r85, -1082130432;
	fma.rn.f32 	%f1142, %f184, 0f7F800000, 0f7F800000;
	selp.f32 	%f1143, %f1142, %f1326, %p112;
	setp.eq.f32 	%p113, %f184, 0f00000000;
	selp.f32 	%f1326, 0f80000000, %f1143, %p113;
$L__BB1_116:
	add.f32 	%f1316, %f178, %f1326;
$L__BB1_117:
	ld.shared.f32 	%f190, [%r386];
	setp.gtu.f32 	%p114, %f190, %f1315;
	@%p114 bra 	$L__BB1_121;
	sub.f32 	%f1144, %f190, %f1315;
	fma.rn.f32 	%f1145, %f1144, 0f3BBB989D, 0f3F000000;
	cvt.sat.f32.f32 	%f1146, %f1145;
	mov.f32 	%f1147, 0f4B400001;
	mov.f32 	%f1148, 0f437C0000;
	fma.rm.f32 	%f1149, %f1146, %f1148, %f1147;
	add.f32 	%f1150, %f1149, 0fCB40007F;
	neg.f32 	%f1151, %f1150;
	fma.rn.f32 	%f1152, %f1144, 0f3FB8AA3B, %f1151;
	fma.rn.f32 	%f1153, %f1144, 0f32A57060, %f1152;
	mov.b32 	%r338, %f1149;
	shl.b32 	%r339, %r338, 23;
	mov.b32 	%f1154, %r339;
	ex2.approx.ftz.f32 	%f1155, %f1153;
	mul.f32 	%f191, %f1155, %f1154;
	mov.f32 	%f1156, 0f3F800000;
	add.rz.f32 	%f1157, %f191, %f1156;
	mov.b32 	%r340, %f1157;
	add.s32 	%r341, %r340, -1061158912;
	and.b32  	%r342, %r341, -8388608;
	mov.b32 	%r86, %f191;
	sub.s32 	%r343, %r86, %r342;
	mov.b32 	%f1158, %r343;
	sub.s32 	%r344, 1082130432, %r342;
	mov.b32 	%f1159, %r344;
	fma.rn.f32 	%f1160, %f1159, 0f3E800000, 0fBF800000;
	add.f32 	%f1161, %f1160, %f1158;
	cvt.rn.f32.s32 	%f1162, %r342;
	mul.f32 	%f1163, %f1162, 0f34000000;
	fma.rn.f32 	%f1164, %f1161, 0fBD39BF78, 0f3DD80012;
	fma.rn.f32 	%f1165, %f1164, %f1161, 0fBE0778E0;
	fma.rn.f32 	%f1166, %f1165, %f1161, 0f3E146475;
	fma.rn.f32 	%f1167, %f1166, %f1161, 0fBE2A68DD;
	fma.rn.f32 	%f1168, %f1167, %f1161, 0f3E4CAF9E;
	fma.rn.f32 	%f1169, %f1168, %f1161, 0fBE800042;
	fma.rn.f32 	%f1170, %f1169, %f1161, 0f3EAAAAE6;
	fma.rn.f32 	%f1171, %f1170, %f1161, 0fBF000000;
	mul.f32 	%f1172, %f1161, %f1171;
	fma.rn.f32 	%f1173, %f1172, %f1161, %f1161;
	fma.rn.f32 	%f1328, %f1163, 0f3F317218, %f1173;
	setp.lt.u32 	%p115, %r86, 2139095040;
	@%p115 bra 	$L__BB1_120;
	setp.gt.s32 	%p116, %r86, -1082130432;
	fma.rn.f32 	%f1174, %f191, 0f7F800000, 0f7F800000;
	selp.f32 	%f1175, %f1174, %f1328, %p116;
	setp.eq.f32 	%p117, %f191, 0f00000000;
	selp.f32 	%f1328, 0f80000000, %f1175, %p117;
$L__BB1_120:
	add.f32 	%f1315, %f1315, %f1328;
	bra.uni 	$L__BB1_124;
$L__BB1_121:
	sub.f32 	%f1176, %f1315, %f190;
	fma.rn.f32 	%f1177, %f1176, 0f3BBB989D, 0f3F000000;
	cvt.sat.f32.f32 	%f1178, %f1177;
	mov.f32 	%f1179, 0f4B400001;
	mov.f32 	%f1180, 0f437C0000;
	fma.rm.f32 	%f1181, %f1178, %f1180, %f1179;
	add.f32 	%f1182, %f1181, 0fCB40007F;
	neg.f32 	%f1183, %f1182;
	fma.rn.f32 	%f1184, %f1176, 0f3FB8AA3B, %f1183;
	fma.rn.f32 	%f1185, %f1176, 0f32A57060, %f1184;
	mov.b32 	%r345, %f1181;
	shl.b32 	%r346, %r345, 23;
	mov.b32 	%f1186, %r346;
	ex2.approx.ftz.f32 	%f1187, %f1185;
	mul.f32 	%f196, %f1187, %f1186;
	mov.f32 	%f1188, 0f3F800000;
	add.rz.f32 	%f1189, %f196, %f1188;
	mov.b32 	%r347, %f1189;
	add.s32 	%r348, %r347, -1061158912;
	and.b32  	%r349, %r348, -8388608;
	mov.b32 	%r87, %f196;
	sub.s32 	%r350, %r87, %r349;
	mov.b32 	%f1190, %r350;
	sub.s32 	%r351, 1082130432, %r349;
	mov.b32 	%f1191, %r351;
	fma.rn.f32 	%f1192, %f1191, 0f3E800000, 0fBF800000;
	add.f32 	%f1193, %f1192, %f1190;
	cvt.rn.f32.s32 	%f1194, %r349;
	mul.f32 	%f1195, %f1194, 0f34000000;
	fma.rn.f32 	%f1196, %f1193, 0fBD39BF78, 0f3DD80012;
	fma.rn.f32 	%f1197, %f1196, %f1193, 0fBE0778E0;
	fma.rn.f32 	%f1198, %f1197, %f1193, 0f3E146475;
	fma.rn.f32 	%f1199, %f1198, %f1193, 0fBE2A68DD;
	fma.rn.f32 	%f1200, %f1199, %f1193, 0f3E4CAF9E;
	fma.rn.f32 	%f1201, %f1200, %f1193, 0fBE800042;
	fma.rn.f32 	%f1202, %f1201, %f1193, 0f3EAAAAE6;
	fma.rn.f32 	%f1203, %f1202, %f1193, 0fBF000000;
	mul.f32 	%f1204, %f1193, %f1203;
	fma.rn.f32 	%f1205, %f1204, %f1193, %f1193;
	fma.rn.f32 	%f1329, %f1195, 0f3F317218, %f1205;
	setp.lt.u32 	%p118, %r87, 2139095040;
	@%p118 bra 	$L__BB1_123;
	setp.gt.s32 	%p119, %r87, -1082130432;
	fma.rn.f32 	%f1206, %f196, 0f7F800000, 0f7F800000;
	selp.f32 	%f1207, %f1206, %f1329, %p119;
	setp.eq.f32 	%p120, %f196, 0f00000000;
	selp.f32 	%f1329, 0f80000000, %f1207, %p120;
$L__BB1_123:
	add.f32 	%f1315, %f190, %f1329;
$L__BB1_124:
	ld.shared.f32 	%f202, [%r387];
	setp.gtu.f32 	%p121, %f202, %f1314;
	@%p121 bra 	$L__BB1_128;
	sub.f32 	%f1208, %f202, %f1314;
	fma.rn.f32 	%f1209, %f1208, 0f3BBB989D, 0f3F000000;
	cvt.sat.f32.f32 	%f1210, %f1209;
	mov.f32 	%f1211, 0f4B400001;
	mov.f32 	%f1212, 0f437C0000;
	fma.rm.f32 	%f1213, %f1210, %f1212, %f1211;
	add.f32 	%f1214, %f1213, 0fCB40007F;
	neg.f32 	%f1215, %f1214;
	fma.rn.f32 	%f1216, %f1208, 0f3FB8AA3B, %f1215;
	fma.rn.f32 	%f1217, %f1208, 0f32A57060, %f1216;
	mov.b32 	%r352, %f1213;
	shl.b32 	%r353, %r352, 23;
	mov.b32 	%f1218, %r353;
	ex2.approx.ftz.f32 	%f1219, %f1217;
	mul.f32 	%f203, %f1219, %f1218;
	mov.f32 	%f1220, 0f3F800000;
	add.rz.f32 	%f1221, %f203, %f1220;
	mov.b32 	%r354, %f1221;
	add.s32 	%r355, %r354, -1061158912;
	and.b32  	%r356, %r355, -8388608;
	mov.b32 	%r88, %f203;
	sub.s32 	%r357, %r88, %r356;
	mov.b32 	%f1222, %r357;
	sub.s32 	%r358, 1082130432, %r356;
	mov.b32 	%f1223, %r358;
	fma.rn.f32 	%f1224, %f1223, 0f3E800000, 0fBF800000;
	add.f32 	%f1225, %f1224, %f1222;
	cvt.rn.f32.s32 	%f1226, %r356;
	mul.f32 	%f1227, %f1226, 0f34000000;
	fma.rn.f32 	%f1228, %f1225, 0fBD39BF78, 0f3DD80012;
	fma.rn.f32 	%f1229, %f1228, %f1225, 0fBE0778E0;
	fma.rn.f32 	%f1230, %f1229, %f1225, 0f3E146475;
	fma.rn.f32 	%f1231, %f1230, %f1225, 0fBE2A68DD;
	fma.rn.f32 	%f1232, %f1231, %f1225, 0f3E4CAF9E;
	fma.rn.f32 	%f1233, %f1232, %f1225, 0fBE800042;
	fma.rn.f32 	%f1234, %f1233, %f1225, 0f3EAAAAE6;
	fma.rn.f32 	%f1235, %f1234, %f1225, 0fBF000000;
	mul.f32 	%f1236, %f1225, %f1235;
	fma.rn.f32 	%f1237, %f1236, %f1225, %f1225;
	fma.rn.f32 	%f1331, %f1227, 0f3F317218, %f1237;
	setp.lt.u32 	%p122, %r88, 2139095040;
	@%p122 bra 	$L__BB1_127;
	setp.gt.s32 	%p123, %r88, -1082130432;
	fma.rn.f32 	%f1238, %f203, 0f7F800000, 0f7F800000;
	selp.f32 	%f1239, %f1238, %f1331, %p123;
	setp.eq.f32 	%p124, %f203, 0f00000000;
	selp.f32 	%f1331, 0f80000000, %f1239, %p124;
$L__BB1_127:
	add.f32 	%f1314, %f1314, %f1331;
	bra.uni 	$L__BB1_131;
$L__BB1_128:
	sub.f32 	%f1240, %f1314, %f202;
	fma.rn.f32 	%f1241, %f1240, 0f3BBB989D, 0f3F000000;
	cvt.sat.f32.f32 	%f1242, %f1241;
	mov.f32 	%f1243, 0f4B400001;
	mov.f32 	%f1244, 0f437C0000;
	fma.rm.f32 	%f1245, %f1242, %f1244, %f1243;
	add.f32 	%f1246, %f1245, 0fCB40007F;
	neg.f32 	%f1247, %f1246;
	fma.rn.f32 	%f1248, %f1240, 0f3FB8AA3B, %f1247;
	fma.rn.f32 	%f1249, %f1240, 0f32A57060, %f1248;
	mov.b32 	%r359, %f1245;
	shl.b32 	%r360, %r359, 23;
	mov.b32 	%f1250, %r360;
	ex2.approx.ftz.f32 	%f1251, %f1249;
	mul.f32 	%f208, %f1251, %f1250;
	mov.f32 	%f1252, 0f3F800000;
	add.rz.f32 	%f1253, %f208, %f1252;
	mov.b32 	%r361, %f1253;
	add.s32 	%r362, %r361, -1061158912;
	and.b32  	%r363, %r362, -8388608;
	mov.b32 	%r89, %f208;
	sub.s32 	%r364, %r89, %r363;
	mov.b32 	%f1254, %r364;
	sub.s32 	%r365, 1082130432, %r363;
	mov.b32 	%f1255, %r365;
	fma.rn.f32 	%f1256, %f1255, 0f3E800000, 0fBF800000;
	add.f32 	%f1257, %f1256, %f1254;
	cvt.rn.f32.s32 	%f1258, %r363;
	mul.f32 	%f1259, %f1258, 0f34000000;
	fma.rn.f32 	%f1260, %f1257, 0fBD39BF78, 0f3DD80012;
	fma.rn.f32 	%f1261, %f1260, %f1257, 0fBE0778E0;
	fma.rn.f32 	%f1262, %f1261, %f1257, 0f3E146475;
	fma.rn.f32 	%f1263, %f1262, %f1257, 0fBE2A68DD;
	fma.rn.f32 	%f1264, %f1263, %f1257, 0f3E4CAF9E;
	fma.rn.f32 	%f1265, %f1264, %f1257, 0fBE800042;
	fma.rn.f32 	%f1266, %f1265, %f1257, 0f3EAAAAE6;
	fma.rn.f32 	%f1267, %f1266, %f1257, 0fBF000000;
	mul.f32 	%f1268, %f1257, %f1267;
	fma.rn.f32 	%f1269, %f1268, %f1257, %f1257;
	fma.rn.f32 	%f1332, %f1259, 0f3F317218, %f1269;
	setp.lt.u32 	%p125, %r89, 2139095040;
	@%p125 bra 	$L__BB1_130;
	setp.gt.s32 	%p126, %r89, -1082130432;
	fma.rn.f32 	%f1270, %f208, 0f7F800000, 0f7F800000;
	selp.f32 	%f1271, %f1270, %f1332, %p126;
	setp.eq.f32 	%p127, %f208, 0f00000000;
	selp.f32 	%f1332, 0f80000000, %f1271, %p127;
$L__BB1_130:
	add.f32 	%f1314, %f202, %f1332;
$L__BB1_131:
	add.s32 	%r388, %r388, 1;
	setp.ne.s32 	%p128, %r388, 0;
	add.s32 	%r387, %r387, 4;
	add.s32 	%r386, %r386, 4;
	add.s32 	%r385, %r385, 4;
	add.s32 	%r384, %r384, 4;
	add.s32 	%r383, %r383, 4;
	@%p128 bra 	$L__BB1_96;
$L__BB1_132:
	cvt.u32.u64 	%r366, %rd7;
	mul.lo.s32 	%r367, %r99, %r72;
	add.s32 	%r368, %r367, %r3;
	mad.lo.s32 	%r369, %r99, %r5, %r366;
	add.s32 	%r370, %r369, %r368;
	mul.wide.s32 	%rd72, %r370, 4;
	add.s64 	%rd73, %rd2, %rd72;
	st.global.f32 	[%rd73], %f1318;
	shl.b32 	%r371, %r367, 2;
	shl.b32 	%r372, %r369, 2;
	add.s32 	%r373, %r372, %r371;
	add.s32 	%r374, %r373, %r3;
	mul.wide.s32 	%rd74, %r374, 4;
	add.s64 	%rd75, %rd1, %rd74;
	st.global.f32 	[%rd75], %f1317;
	mul.wide.s32 	%rd76, %r99, 4;
	add.s64 	%rd77, %rd75, %rd76;
	st.global.f32 	[%rd77], %f1316;
	add.s64 	%rd78, %rd77, %rd76;
	st.global.f32 	[%rd78], %f1315;
	add.s64 	%rd79, %rd78, %rd76;
	st.global.f32 	[%rd79], %f1314;
$L__BB1_133:
	ret;

}
	// .globl	_Z17kernel_forward_d1PfS_S_S_S_S_iiiii
.visible .entry _Z17kernel_forward_d1PfS_S_S_S_S_iiiii(
	.param .u64 .ptr .align 1 _Z17kernel_forward_d1PfS_S_S_S_S_iiiii_param_0,
	.param .u64 .ptr .align 1 _Z17kernel_forward_d1PfS_S_S_S_S_iiiii_param_1,
	.param .u64 .ptr .align 1 _Z17kernel_forward_d1PfS_S_S_S_S_iiiii_param_2,
	.param .u64 .ptr .align 1 _Z17kernel_forward_d1PfS_S_S_S_S_iiiii_param_3,
	.param .u64 .ptr .align 1 _Z17kernel_forward_d1PfS_S_S_S_S_iiiii_param_4,
	.param .u64 .ptr .align 1 _Z17kernel_forward_d1PfS_S_S_S_S_iiiii_param_5,
	.param .u32 _Z17kernel_forward_d1PfS_S_S_S_S_iiiii_param_6,
	.param .u32 _Z17kernel_forward_d1PfS_S_S_S_S_iiiii_param_7,
	.param .u32 _Z17kernel_forward_d1PfS_S_S_S_S_iiiii_param_8,
	.param .u32 _Z17kernel_forward_d1PfS_S_S_S_S_iiiii_param_9,
	.param .u32 _Z17kernel_forward_d1PfS_S_S_S_S_iiiii_param_10
)
{
	.reg .pred 	%p<20>;
	.reg .b32 	%r<86>;
	.reg .b32 	%f<176>;
	.reg .b64 	%rd<28>;
	// demoted variable
	.shared .align 4 .b8 _ZZ17kernel_forward_d1PfS_S_S_S_S_iiiiiE6result[4000];
	// demoted variable
	.shared .align 4 .b8 _ZZ17kernel_forward_d1PfS_S_S_S_S_iiiiiE7result2[4000];
	ld.param.u64 	%rd1, [_Z17kernel_forward_d1PfS_S_S_S_S_iiiii_param_0];
	ld.param.u64 	%rd2, [_Z17kernel_forward_d1PfS_S_S_S_S_iiiii_param_1];
	ld.param.u64 	%rd3, [_Z17kernel_forward_d1PfS_S_S_S_S_iiiii_param_2];
	ld.param.u64 	%rd4, [_Z17kernel_forward_d1PfS_S_S_S_S_iiiii_param_3];
	ld.param.u64 	%rd5, [_Z17kernel_forward_d1PfS_S_S_S_S_iiiii_param_4];
	ld.param.u64 	%rd6, [_Z17kernel_forward_d1PfS_S_S_S_S_iiiii_param_5];
	ld.param.u32 	%r22, [_Z17kernel_forward_d1PfS_S_S_S_S_iiiii_param_7];
	ld.param.u32 	%r23, [_Z17kernel_forward_d1PfS_S_S_S_S_iiiii_param_8];
	ld.param.u32 	%r24, [_Z17kernel_forward_d1PfS_S_S_S_S_iiiii_param_9];
	ld.param.u32 	%r25, [_Z17kernel_forward_d1PfS_S_S_S_S_iiiii_param_10];
	mov.u32 	%r26, %ctaid.x;
	sub.s32 	%r27, %r22, %r23;
	div.u32 	%r1, %r26, %r27;
	mul.lo.s32 	%r28, %r1, %r27;
	sub.s32 	%r2, %r26, %r28;
	mov.u32 	%r29, %ctaid.y;
	div.u32 	%r3, %r29, %r27;
	mul.lo.s32 	%r30, %r3, %r27;
	sub.s32 	%r31, %r29, %r30;
	add.s32 	%r4, %r31, 1;
	add.s32 	%r32, %r2, %r23;
	add.s32 	%r5, %r32, %r4;
	setp.ge.s32 	%p1, %r5, %r22;
	@%p1 bra 	$L__BB2_21;
	mov.u32 	%r6, %ctaid.z;
	add.s32 	%r33, %r3, 1;
	add.s32 	%r7, %r33, %r2;
	setp.ge.s32 	%p2, %r33, %r23;
	@%p2 bra 	$L__BB2_21;
	mov.u32 	%r34, %tid.x;
	bar.sync 	0;
	mul.lo.s32 	%r35, %r22, %r22;
	mul.lo.s32 	%r8, %r35, %r1;
	mul.lo.s32 	%r36, %r8, %r25;
	cvt.s64.s32 	%rd7, %r36;
	mul.lo.s32 	%r9, %r2, %r22;
	add.s32 	%r37, %r7, %r9;
	mad.lo.s32 	%r38, %r37, %r25, %r34;
	cvt.s64.s32 	%rd8, %r38;
	add.s64 	%rd9, %rd8, %rd7;
	cvta.to.global.u64 	%rd10, %rd3;
	shl.b64 	%rd11, %rd9, 2;
	add.s64 	%rd12, %rd10, %rd11;
	ld.global.f32 	%f29, [%rd12];
	add.s32 	%r39, %r4, %r7;
	mad.lo.s32 	%r10, %r39, %r22, %r5;
	mad.lo.s32 	%r40, %r10, %r25, %r34;
	cvt.s64.s32 	%rd13, %r40;
	add.s64 	%rd14, %rd13, %rd7;
	cvta.to.global.u64 	%rd15, %rd4;
	shl.b64 	%rd16, %rd14, 2;
	add.s64 	%rd17, %rd15, %rd16;
	ld.global.f32 	%f30, [%rd17];
	add.f32 	%f31, %f29, %f30;
	mad.lo.s32 	%r41, %r1, %r25, %r34;
	mad.lo.s32 	%r42, %r41, %r24, %r6;
	cvta.to.global.u64 	%rd18, %rd1;
	mul.wide.s32 	%rd19, %r42, 4;
	add.s64 	%rd20, %rd18, %rd19;
	ld.global.f32 	%f32, [%rd20];
	add.f32 	%f33, %f31, %f32;
	shl.b32 	%r43, %r34, 2;
	mov.u32 	%r83, _ZZ17kernel_forward_d1PfS_S_S_S_S_iiiiiE6result;
	add.s32 	%r45, %r83, %r43;
	st.shared.f32 	[%r45], %f33;
	cvta.to.global.u64 	%rd21, %rd2;
	add.s64 	%rd22, %rd21, %rd19;
	ld.global.f32 	%f34, [%rd22];
	add.f32 	%f35, %f31, %f34;
	mov.u32 	%r84, _ZZ17kernel_forward_d1PfS_S_S_S_S_iiiiiE7result2;
	add.s32 	%r47, %r84, %r43;
	st.shared.f32 	[%r47], %f35;
	bar.sync 	0;
	setp.ne.s32 	%p3, %r34, 0;
	@%p3 bra 	$L__BB2_21;
	setp.lt.s32 	%p4, %r25, 1;
	mov.f32 	%f167, 0fFF800000;
	mov.f32 	%f166, %f167;
	@%p4 bra 	$L__BB2_20;
	neg.s32 	%r85, %r25;
	mov.f32 	%f166, 0fFF800000;
	mov.f32 	%f167, %f166;
$L__BB2_5:
	ld.shared.f32 	%f3, [%r83];
	setp.gtu.f32 	%p5, %f3, %f167;
	@%p5 bra 	$L__BB2_9;
	sub.f32 	%f38, %f3, %f167;
	fma.rn.f32 	%f39, %f38, 0f3BBB989D, 0f3F000000;
	cvt.sat.f32.f32 	%f40, %f39;
	mov.f32 	%f41, 0f4B400001;
	mov.f32 	%f42, 0f437C0000;
	fma.rm.f32 	%f43, %f40, %f42, %f41;
	add.f32 	%f44, %f43, 0fCB40007F;
	neg.f32 	%f45, %f44;
	fma.rn.f32 	%f46, %f38, 0f3FB8AA3B, %f45;
	fma.rn.f32 	%f47, %f38, 0f32A57060, %f46;
	mov.b32 	%r50, %f43;
	shl.b32 	%r51, %r50, 23;
	mov.b32 	%f48, %r51;
	ex2.approx.ftz.f32 	%f49, %f47;
	mul.f32 	%f4, %f49, %f48;
	mov.f32 	%f50, 0f3F800000;
	add.rz.f32 	%f51, %f4, %f50;
	mov.b32 	%r52, %f51;
	add.s32 	%r53, %r52, -1061158912;
	and.b32  	%r54, %r53, -8388608;
	mov.b32 	%r15, %f4;
	sub.s32 	%r55, %r15, %r54;
	mov.b32 	%f52, %r55;
	sub.s32 	%r56, 1082130432, %r54;
	mov.b32 	%f53, %r56;
	fma.rn.f32 	%f54, %f53, 0f3E800000, 0fBF800000;
	add.f32 	%f55, %f54, %f52;
	cvt.rn.f32.s32 	%f56, %r54;
	mul.f32 	%f57, %f56, 0f34000000;
	fma.rn.f32 	%f58, %f55, 0fBD39BF78, 0f3DD80012;
	fma.rn.f32 	%f59, %f58, %f55, 0fBE0778E0;
	fma.rn.f32 	%f60, %f59, %f55, 0f3E146475;
	fma.rn.f32 	%f61, %f60, %f55, 0fBE2A68DD;
	fma.rn.f32 	%f62, %f61, %f55, 0f3E4CAF9E;
	fma.rn.f32 	%f63, %f62, %f55, 0fBE800042;
	fma.rn.f32 	%f64, %f63, %f55, 0f3EAAAAE6;
	fma.rn.f32 	%f65, %f64, %f55, 0fBF000000;
	mul.f32 	%f66, %f55, %f65;
	fma.rn.f32 	%f67, %f66, %f55, %f55;
	fma.rn.f32 	%f168, %f57, 0f3F317218, %f67;
	setp.lt.u32 	%p6, %r15, 2139095040;
	@%p6 bra 	$L__BB2_8;
	setp.gt.s32 	%p7, %r15, -1082130432;
	fma.rn.f32 	%f68, %f4, 0f7F800000, 0f7F800000;
	selp.f32 	%f69, %f68, %f168, %p7;
	setp.eq.f32 	%p8, %f4, 0f00000000;
	selp.f32 	%f168, 0f80000000, %f69, %p8;
$L__BB2_8:
	add.f32 	%f167, %f167, %f168;
	bra.uni 	$L__BB2_12;
$L__BB2_9:
	sub.f32 	%f70, %f167, %f3;
	fma.rn.f32 	%f71, %f70, 0f3BBB989D, 0f3F000000;
	cvt.sat.f32.f32 	%f72, %f71;
	mov.f32 	%f73, 0f4B400001;
	mov.f32 	%f74, 0f437C0000;
	fma.rm.f32 	%f75, %f72, %f74, %f73;
	add.f32 	%f76, %f75, 0fCB40007F;
	neg.f32 	%f77, %f76;
	fma.rn.f32 	%f78, %f70, 0f3FB8AA3B, %f77;
	fma.rn.f32 	%f79, %f70, 0f32A57060, %f78;
	mov.b32 	%r57, %f75;
	shl.b32 	%r58, %r57, 23;
	mov.b32 	%f80, %r58;
	ex2.approx.ftz.f32 	%f81, %f79;
	mul.f32 	%f9, %f81, %f80;
	mov.f32 	%f82, 0f3F800000;
	add.rz.f32 	%f83, %f9, %f82;
	mov.b32 	%r59, %f83;
	add.s32 	%r60, %r59, -1061158912;
	and.b32  	%r61, %r60, -8388608;
	mov.b32 	%r16, %f9;
	sub.s32 	%r62, %r16, %r61;
	mov.b32 	%f84, %r62;
	sub.s32 	%r63, 1082130432, %r61;
	mov.b32 	%f85, %r63;
	fma.rn.f32 	%f86, %f85, 0f3E800000, 0fBF800000;
	add.f32 	%f87, %f86, %f84;
	cvt.rn.f32.s32 	%f88, %r61;
	mul.f32 	%f89, %f88, 0f34000000;
	fma.rn.f32 	%f90, %f87, 0fBD39BF78, 0f3DD80012;
	fma.rn.f32 	%f91, %f90, %f87, 0fBE0778E0;
	fma.rn.f32 	%f92, %f91, %f87, 0f3E146475;
	fma.rn.f32 	%f93, %f92, %f87, 0fBE2A68DD;
	fma.rn.f32 	%f94, %f93, %f87, 0f3E4CAF9E;
	fma.rn.f32 	%f95, %f94, %f87, 0fBE800042;
	fma.rn.f32 	%f96, %f95, %f87, 0f3EAAAAE6;
	fma.rn.f32 	%f97, %f96, %f87, 0fBF000000;
	mul.f32 	%f98, %f87, %f97;
	fma.rn.f32 	%f99, %f98, %f87, %f87;
	fma.rn.f32 	%f169, %f89, 0f3F317218, %f99;
	setp.lt.u32 	%p9, %r16, 2139095040;
	@%p9 bra 	$L__BB2_11;
	setp.gt.s32 	%p10, %r16, -1082130432;
	fma.rn.f32 	%f100, %f9, 0f7F800000, 0f7F800000;
	selp.f32 	%f101, %f100, %f169, %p10;
	setp.eq.f32 	%p11, %f9, 0f00000000;
	selp.f32 	%f169, 0f80000000, %f101, %p11;
$L__BB2_11:
	add.f32 	%f167, %f3, %f169;
$L__BB2_12:
	ld.shared.f32 	%f15, [%r84];
	setp.gtu.f32 	%p12, %f15, %f166;
	@%p12 bra 	$L__BB2_16;
	sub.f32 	%f102, %f15, %f166;
	fma.rn.f32 	%f103, %f102, 0f3BBB989D, 0f3F000000;
	cvt.sat.f32.f32 	%f104, %f103;
	mov.f32 	%f105, 0f4B400001;
	mov.f32 	%f106, 0f437C0000;
	fma.rm.f32 	%f107, %f104, %f106, %f105;
	add.f32 	%f108, %f107, 0fCB40007F;
	neg.f32 	%f109, %f108;
	fma.rn.f32 	%f110, %f102, 0f3FB8AA3B, %f109;
	fma.rn.f32 	%f111, %f102, 0f32A57060, %f110;
	mov.b32 	%r64, %f107;
	shl.b32 	%r65, %r64, 23;
	mov.b32 	%f112, %r65;
	ex2.approx.ftz.f32 	%f113, %f111;
	mul.f32 	%f16, %f113, %f112;
	mov.f32 	%f114, 0f3F800000;
	add.rz.f32 	%f115, %f16, %f114;
	mov.b32 	%r66, %f115;
	add.s32 	%r67, %r66, -1061158912;
	and.b32  	%r68, %r67, -8388608;
	mov.b32 	%r17, %f16;
	sub.s32 	%r69, %r17, %r68;
	mov.b32 	%f116, %r69;
	sub.s32 	%r70, 1082130432, %r68;
	mov.b32 	%f117, %r70;
	fma.rn.f32 	%f118, %f117, 0f3E800000, 0fBF800000;
	add.f32 	%f119, %f118, %f116;
	cvt.rn.f32.s32 	%f120, %r68;
	mul.f32 	%f121, %f120, 0f34000000;
	fma.rn.f32 	%f122, %f119, 0fBD39BF78, 0f3DD80012;
	fma.rn.f32 	%f123, %f122, %f119, 0fBE0778E0;
	fma.rn.f32 	%f124, %f123, %f119, 0f3E146475;
	fma.rn.f32 	%f125, %f124, %f119, 0fBE2A68DD;
	fma.rn.f32 	%f126, %f125, %f119, 0f3E4CAF9E;
	fma.rn.f32 	%f127, %f126, %f119, 0fBE800042;
	fma.rn.f32 	%f128, %f127, %f119, 0f3EAAAAE6;
	fma.rn.f32 	%f129, %f128, %f119, 0fBF000000;
	mul.f32 	%f130, %f119, %f129;
	fma.rn.f32 	%f131, %f130, %f119, %f119;
	fma.rn.f32 	%f171, %f121, 0f3F317218, %f131;
	setp.lt.u32 	%p13, %r17, 2139095040;
	@%p13 bra 	$L__BB2_15;
	setp.gt.s32 	%p14, %r17, -1082130432;
	fma.rn.f32 	%f132, %f16, 0f7F800000, 0f7F800000;
	selp.f32 	%f133, %f132, %f171, %p14;
	setp.eq.f32 	%p15, %f16, 0f00000000;
	selp.f32 	%f171, 0f80000000, %f133, %p15;
$L__BB2_15:
	add.f32 	%f166, %f166, %f171;
	bra.uni 	$L__BB2_19;
$L__BB2_16:
	sub.f32 	%f134, %f166, %f15;
	fma.rn.f32 	%f135, %f134, 0f3BBB989D, 0f3F000000;
	cvt.sat.f32.f32 	%f136, %f135;
	mov.f32 	%f137, 0f4B400001;
	mov.f32 	%f138, 0f437C0000;
	fma.rm.f32 	%f139, %f136, %f138, %f137;
	add.f32 	%f140, %f139, 0fCB40007F;
	neg.f32 	%f141, %f140;
	fma.rn.f32 	%f142, %f134, 0f3FB8AA3B, %f141;
	fma.rn.f32 	%f143, %f134, 0f32A57060, %f142;
	mov.b32 	%r71, %f139;
	shl.b32 	%r72, %r71, 23;
	mov.b32 	%f144, %r72;
	ex2.approx.ftz.f32 	%f145, %f143;
	mul.f32 	%f21, %f145, %f144;
	mov.f32 	%f146, 0f3F800000;
	add.rz.f32 	%f147, %f21, %f146;
	mov.b32 	%r73, %f147;
	add.s32 	%r74, %r73, -1061158912;
	and.b32  	%r75, %r74, -8388608;
	mov.b32 	%r18, %f21;
	sub.s32 	%r76, %r18, %r75;
	mov.b32 	%f148, %r76;
	sub.s32 	%r77, 1082130432, %r75;
	mov.b32 	%f149, %r77;
	fma.rn.f32 	%f150, %f149, 0f3E800000, 0fBF800000;
	add.f32 	%f151, %f150, %f148;
	cvt.rn.f32.s32 	%f152, %r75;
	mul.f32 	%f153, %f152, 0f34000000;
	fma.rn.f32 	%f154, %f151, 0fBD39BF78, 0f3DD80012;
	fma.rn.f32 	%f155, %f154, %f151, 0fBE0778E0;
	fma.rn.f32 	%f156, %f155, %f151, 0f3E146475;
	fma.rn.f32 	%f157, %f156, %f151, 0fBE2A68DD;
	fma.rn.f32 	%f158, %f157, %f151, 0f3E4CAF9E;
	fma.rn.f32 	%f159, %f158, %f151, 0fBE800042;
	fma.rn.f32 	%f160, %f159, %f151, 0f3EAAAAE6;
	fma.rn.f32 	%f161, %f160, %f151, 0fBF000000;
	mul.f32 	%f162, %f151, %f161;
	fma.rn.f32 	%f163, %f162, %f151, %f151;
	fma.rn.f32 	%f172, %f153, 0f3F317218, %f163;
	setp.lt.u32 	%p16, %r18, 2139095040;
	@%p16 bra 	$L__BB2_18;
	setp.gt.s32 	%p17, %r18, -1082130432;
	fma.rn.f32 	%f164, %f21, 0f7F800000, 0f7F800000;
	selp.f32 	%f165, %f164, %f172, %p17;
	setp.eq.f32 	%p18, %f21, 0f00000000;
	selp.f32 	%f172, 0f80000000, %f165, %p18;
$L__BB2_18:
	add.f32 	%f166, %f15, %f172;
$L__BB2_19:
	add.s32 	%r85, %r85, 1;
	setp.ne.s32 	%p19, %r85, 0;
	add.s32 	%r84, %r84, 4;
	add.s32 	%r83, %r83, 4;
	@%p19 bra 	$L__BB2_5;
$L__BB2_20:
	mul.lo.s32 	%r78, %r7, %r22;
	add.s32 	%r79, %r8, %r9;
	mad.lo.s32 	%r80, %r79, %r22, %r78;
	mad.lo.s32 	%r81, %r80, %r22, %r10;
	mad.lo.s32 	%r82, %r81, %r24, %r6;
	cvta.to.global.u64 	%rd23, %rd5;
	mul.wide.s32 	%rd24, %r82, 4;
	add.s64 	%rd25, %rd23, %rd24;
	st.global.f32 	[%rd25], %f167;
	cvta.to.global.u64 	%rd26, %rd6;
	add.s64 	%rd27, %rd26, %rd24;
	st.global.f32 	[%rd27], %f166;
$L__BB2_21:
	ret;

}
	// .globl	_Z17kernel_forward_d2PfS_S_S_S_iiiii
.visible .entry _Z17kernel_forward_d2PfS_S_S_S_iiiii(
	.param .u64 .ptr .align 1 _Z17kernel_forward_d2PfS_S_S_S_iiiii_param_0,
	.param .u64 .ptr .align 1 _Z17kernel_forward_d2PfS_S_S_S_iiiii_param_1,
	.param .u64 .ptr .align 1 _Z17kernel_forward_d2PfS_S_S_S_iiiii_param_2,
	.param .u64 .ptr .align 1 _Z17kernel_forward_d2PfS_S_S_S_iiiii_param_3,
	.param .u64 .ptr .align 1 _Z17kernel_forward_d2PfS_S_S_S_iiiii_param_4,
	.param .u32 _Z17kernel_forward_d2PfS_S_S_S_iiiii_param_5,
	.param .u32 _Z17kernel_forward_d2PfS_S_S_S_iiiii_param_6,
	.param .u32 _Z17kernel_forward_d2PfS_S_S_S_iiiii_param_7,
	.param .u32 _Z17kernel_forward_d2PfS_S_S_S_iiiii_param_8,
	.param .u32 _Z17kernel_forward_d2PfS_S_S_S_iiiii_param_9
)
{
	.reg .pred 	%p<66>;
	.reg .b32 	%r<229>;
	.reg .b32 	%f<665>;
	.reg .b64 	%rd<42>;
	// demoted variable
	.shared .align 4 .b8 _ZZ17kernel_forward_d2PfS_S_S_S_iiiiiE6result[800];
	// demoted variable
	.shared .align 4 .b8 _ZZ17kernel_forward_d2PfS_S_S_S_iiiiiE7result2[800];
	ld.param.u64 	%rd10, [_Z17kernel_forward_d2PfS_S_S_S_iiiii_param_3];
	ld.param.u32 	%r54, [_Z17kernel_forward_d2PfS_S_S_S_iiiii_param_6];
	ld.param.u32 	%r55, [_Z17kernel_forward_d2PfS_S_S_S_iiiii_param_7];
	ld.param.u32 	%r57, [_Z17kernel_forward_d2PfS_S_S_S_iiiii_param_9];
	cvta.to.global.u64 	%rd1, %rd10;
	mov.u32 	%r58, %ctaid.x;
	sub.s32 	%r1, %r54, %r55;
	div.u32 	%r2, %r58, %r1;
	mul.lo.s32 	%r59, %r2, %r1;
	sub.s32 	%r3, %r58, %r59;
	mov.u32 	%r4, %ctaid.y;
	rem.u32 	%r60, %r4, %r1;
	add.s32 	%r5, %r60, 1;
	add.s32 	%r61, %r3, %r55;
	add.s32 	%r6, %r61, %r5;
	setp.ge.s32 	%p1, %r6, %r54;
	@%p1 bra 	$L__BB3_69;
	mov.u32 	%r7, %ctaid.z;
	mov.u32 	%r8, %tid.x;
	div.u32 	%r62, %r4, %r1;
	add.s32 	%r9, %r62, %r3;
	add.s32 	%r10, %r9, 1;
	add.s32 	%r11, %r10, %r5;
	add.s32 	%r63, %r62, 1;
	setp.ge.s32 	%p2, %r63, %r55;
	@%p2 bra 	$L__BB3_69;
	ld.param.u64 	%rd40, [_Z17kernel_forward_d2PfS_S_S_S_iiiii_param_2];
	mul.lo.s32 	%r12, %r54, %r54;
	mul.lo.s32 	%r64, %r12, %r2;
	shl.b32 	%r13, %r57, 2;
	mul.lo.s32 	%r65, %r13, %r64;
	cvta.to.global.u64 	%rd11, %rd40;
	mul.wide.s32 	%rd12, %r65, 4;
	add.s64 	%rd2, %rd11, %rd12;
	mul.lo.s32 	%r14, %r12, %r64;
	mul.lo.s32 	%r66, %r14, %r57;
	mul.wide.s32 	%rd13, %r66, 4;
	add.s64 	%rd3, %rd1, %rd13;
	mul.lo.s32 	%r67, %r12, %r54;
	mul.lo.s32 	%r15, %r67, %r57;
	mul.lo.s32 	%r16, %r57, %r12;
	mul.lo.s32 	%r17, %r57, %r54;
	bar.sync 	0;
	setp.gt.u32 	%p3, %r1, %r4;
	mov.f32 	%f641, 0fFF800000;
	@%p3 bra 	$L__BB3_8;
	mul.lo.s32 	%r68, %r11, %r17;
	mul.lo.s32 	%r69, %r6, %r57;
	mad.lo.s32 	%r70, %r10, %r16, %r8;
	add.s32 	%r71, %r70, %r68;
	add.s32 	%r18, %r71, %r69;
	mad.lo.s32 	%r72, %r3, %r15, %r8;
	add.s32 	%r73, %r72, %r68;
	add.s32 	%r19, %r73, %r69;
	mov.f32 	%f641, 0fFF800000;
	mov.u32 	%r224, %r3;
$L__BB3_4:
	add.s32 	%r26, %r224, 1;
	mad.lo.s32 	%r74, %r15, %r224, %r15;
	add.s32 	%r75, %r18, %r74;
	mul.wide.s32 	%rd14, %r75, 4;
	add.s64 	%rd15, %rd3, %rd14;
	ld.global.f32 	%f107, [%rd15];
	mad.lo.s32 	%r76, %r3, %r54, %r26;
	mad.lo.s32 	%r77, %r13, %r76, %r8;
	mul.wide.s32 	%rd16, %r77, 4;
	add.s64 	%rd17, %rd2, %rd16;
	ld.global.f32 	%f108, [%rd17];
	add.f32 	%f3, %f107, %f108;
	setp.gtu.f32 	%p4, %f3, %f641;
	@%p4 bra 	$L__BB3_14;
	sub.f32 	%f109, %f3, %f641;
	fma.rn.f32 	%f110, %f109, 0f3BBB989D, 0f3F000000;
	cvt.sat.f32.f32 	%f111, %f110;
	mov.f32 	%f112, 0f4B400001;
	mov.f32 	%f113, 0f437C0000;
	fma.rm.f32 	%f114, %f111, %f113, %f112;
	add.f32 	%f115, %f114, 0fCB40007F;
	neg.f32 	%f116, %f115;
	fma.rn.f32 	%f117, %f109, 0f3FB8AA3B, %f116;
	fma.rn.f32 	%f118, %f109, 0f32A57060, %f117;
	mov.b32 	%r78, %f114;
	shl.b32 	%r79, %r78, 23;
	mov.b32 	%f119, %r79;
	ex2.approx.ftz.f32 	%f120, %f118;
	mul.f32 	%f4, %f120, %f119;
	mov.f32 	%f121, 0f3F800000;
	add.rz.f32 	%f122, %f4, %f121;
	mov.b32 	%r80, %f122;
	add.s32 	%r81, %r80, -1061158912;
	and.b32  	%r82, %r81, -8388608;
	mov.b32 	%r27, %f4;
	sub.s32 	%r83, %r27, %r82;
	mov.b32 	%f123, %r83;
	sub.s32 	%r84, 1082130432, %r82;
	mov.b32 	%f124, %r84;
	fma.rn.f32 	%f125, %f124, 0f3E800000, 0fBF800000;
	add.f32 	%f126, %f125, %f123;
	cvt.rn.f32.s32 	%f127, %r82;
	mul.f32 	%f128, %f127, 0f34000000;
	fma.rn.f32 	%f129, %f126, 0fBD39BF78, 0f3DD80012;
	fma.rn.f32 	%f130, %f129, %f126, 0fBE0778E0;
	fma.rn.f32 	%f131, %f130, %f126, 0f3E146475;
	fma.rn.f32 	%f132, %f131, %f126, 0fBE2A68DD;
	fma.rn.f32 	%f133, %f132, %f126, 0f3E4CAF9E;
	fma.rn.f32 	%f134, %f133, %f126, 0fBE800042;
	fma.rn.f32 	%f135, %f134, %f126, 0f3EAAAAE6;
	fma.rn.f32 	%f136, %f135, %f126, 0fBF000000;
	mul.f32 	%f137, %f126, %f136;
	fma.rn.f32 	%f138, %f137, %f126, %f126;
	fma.rn.f32 	%f635, %f128, 0f3F317218, %f138;
	setp.lt.u32 	%p5, %r27, 2139095040;
	@%p5 bra 	$L__BB3_7;
	setp.gt.s32 	%p6, %r27, -1082130432;
	fma.rn.f32 	%f139, %f4, 0f7F800000, 0f7F800000;
	selp.f32 	%f140, %f139, %f635, %p6;
	setp.eq.f32 	%p7, %f4, 0f00000000;
	selp.f32 	%f635, 0f80000000, %f140, %p7;
$L__BB3_7:
	add.f32 	%f637, %f641, %f635;
	bra.uni 	$L__BB3_17;
$L__BB3_8:
	add.s32 	%r225, %r11, 1;
	setp.ge.s32 	%p19, %r225, %r6;
	@%p19 bra 	$L__BB3_36;
	mul.lo.s32 	%r110, %r3, %r15;
	mad.lo.s32 	%r111, %r10, %r16, %r110;
	add.s32 	%r112, %r111, %r8;
	mad.lo.s32 	%r21, %r6, %r57, %r112;
	shl.b32 	%r22, %r54, 2;
	mul.lo.s32 	%r113, %r22, %r57;
	shl.b32 	%r114, %r57, 1;
	add.s32 	%r115, %r114, %r8;
	mad.lo.s32 	%r23, %r113, %r11, %r115;
	mad.lo.s32 	%r24, %r11, %r17, %r112;
$L__BB3_10:
	mad.lo.s32 	%r116, %r225, %r17, %r21;
	mul.wide.s32 	%rd22, %r116, 4;
	add.s64 	%rd23, %rd3, %rd22;
	ld.global.f32 	%f239, [%rd23];
	mul.lo.s32 	%r32, %r225, %r57;
	shl.b32 	%r117, %r32, 2;
	add.s32 	%r118, %r23, %r117;
	mul.wide.s32 	%rd24, %r118, 4;
	add.s64 	%rd25, %rd2, %rd24;
	ld.global.f32 	%f240, [%rd25];
	add.f32 	%f28, %f239, %f240;
	setp.gtu.f32 	%p20, %f28, %f641;
	@%p20 bra 	$L__BB3_25;
	sub.f32 	%f241, %f28, %f641;
	fma.rn.f32 	%f242, %f241, 0f3BBB989D, 0f3F000000;
	cvt.sat.f32.f32 	%f243, %f242;
	mov.f32 	%f244, 0f4B400001;
	mov.f32 	%f245, 0f437C0000;
	fma.rm.f32 	%f246, %f243, %f245, %f244;
	add.f32 	%f247, %f246, 0fCB40007F;
	neg.f32 	%f248, %f247;
	fma.rn.f32 	%f249, %f241, 0f3FB8AA3B, %f248;
	fma.rn.f32 	%f250, %f241, 0f32A57060, %f249;
	mov.b32 	%r119, %f246;
	shl.b32 	%r120, %r119, 23;
	mov.b32 	%f251, %r120;
	ex2.approx.ftz.f32 	%f252, %f250;
	mul.f32 	%f29, %f252, %f251;
	mov.f32 	%f253, 0f3F800000;
	add.rz.f32 	%f254, %f29, %f253;
	mov.b32 	%r121, %f254;
	add.s32 	%r122, %r121, -1061158912;
	and.b32  	%r123, %r122, -8388608;
	mov.b32 	%r33, %f29;
	sub.s32 	%r124, %r33, %r123;
	mov.b32 	%f255, %r124;
	sub.s32 	%r125, 1082130432, %r123;
	mov.b32 	%f256, %r125;
	fma.rn.f32 	%f257, %f256, 0f3E800000, 0fBF800000;
	add.f32 	%f258, %f257, %f255;
	cvt.rn.f32.s32 	%f259, %r123;
	mul.f32 	%f260, %f259, 0f34000000;
	fma.rn.f32 	%f261, %f258, 0fBD39BF78, 0f3DD80012;
	fma.rn.f32 	%f262, %f261, %f258, 0fBE0778E0;
	fma.rn.f32 	%f263, %f262, %f258, 0f3E146475;
	fma.rn.f32 	%f264, %f263, %f258, 0fBE2A68DD;
	fma.rn.f32 	%f265, %f264, %f258, 0f3E4CAF9E;
	fma.rn.f32 	%f266, %f265, %f258, 0fBE800042;
	fma.rn.f32 	%f267, %f266, %f258, 0f3EAAAAE6;
	fma.rn.f32 	%f268, %f267, %f258, 0fBF000000;
	mul.f32 	%f269, %f258, %f268;
	fma.rn.f32 	%f270, %f269, %f258, %f258;
	fma.rn.f32 	%f642, %f260, 0f3F317218, %f270;
	setp.lt.u32 	%p21, %r33, 2139095040;
	@%p21 bra 	$L__BB3_13;
	setp.gt.s32 	%p22, %r33, -1082130432;
	fma.rn.f32 	%f271, %f29, 0f7F800000, 0f7F800000;
	selp.f32 	%f272, %f271, %f642, %p22;
	setp.eq.f32 	%p23, %f29, 0f00000000;
	selp.f32 	%f642, 0f80000000, %f272, %p23;
$L__BB3_13:
	add.f32 	%f644, %f641, %f642;
	bra.uni 	$L__BB3_28;
$L__BB3_14:
	sub.f32 	%f141, %f641, %f3;
	fma.rn.f32 	%f142, %f141, 0f3BBB989D, 0f3F000000;
	cvt.sat.f32.f32 	%f143, %f142;
	mov.f32 	%f144, 0f4B400001;
	mov.f32 	%f145, 0f437C0000;
	fma.rm.f32 	%f146, %f143, %f145, %f144;
	add.f32 	%f147, %f146, 0fCB40007F;
	neg.f32 	%f148, %f147;
	fma.rn.f32 	%f149, %f141, 0f3FB8AA3B, %f148;
	fma.rn.f32 	%f150, %f141, 0f32A57060, %f149;
	mov.b32 	%r85, %f146;
	shl.b32 	%r86, %r85, 23;
	mov.b32 	%f151, %r86;
	ex2.approx.ftz.f32 	%f152, %f150;
	mul.f32 	%f9, %f152, %f151;
	mov.f32 	%f153, 0f3F800000;
	add.rz.f32 	%f154, %f9, %f153;
	mov.b32 	%r87, %f154;
	add.s32 	%r88, %r87, -1061158912;
	and.b32  	%r89, %r88, -8388608;
	mov.b32 	%r28, %f9;
	sub.s32 	%r90, %r28, %r89;
	mov.b32 	%f155, %r90;
	sub.s32 	%r91, 1082130432, %r89;
	mov.b32 	%f156, %r91;
	fma.rn.f32 	%f157, %f156, 0f3E800000, 0fBF800000;
	add.f32 	%f158, %f157, %f155;
	cvt.rn.f32.s32 	%f159, %r89;
	mul.f32 	%f160, %f159, 0f34000000;
	fma.rn.f32 	%f161, %f158, 0fBD39BF78, 0f3DD80012;
	fma.rn.f32 	%f162, %f161, %f158, 0fBE0778E0;
	fma.rn.f32 	%f163, %f162, %f158, 0f3E146475;
	fma.rn.f32 	%f164, %f163, %f158, 0fBE2A68DD;
	fma.rn.f32 	%f165, %f164, %f158, 0f3E4CAF9E;
	fma.rn.f32 	%f166, %f165, %f158, 0fBE800042;
	fma.rn.f32 	%f167, %f166, %f158, 0f3EAAAAE6;
	fma.rn.f32 	%f168, %f167, %f158, 0fBF000000;
	mul.f32 	%f169, %f158, %f168;
	fma.rn.f32 	%f170, %f169, %f158, %f158;
	fma.rn.f32 	%f636, %f160, 0f3F317218, %f170;
	setp.lt.u32 	%p8, %r28, 2139095040;
	@%p8 bra 	$L__BB3_16;
	setp.gt.s32 	%p9, %r28, -1082130432;
	fma.rn.f32 	%f171, %f9, 0f7F800000, 0f7F800000;
	selp.f32 	%f172, %f171, %f636, %p9;
	setp.eq.f32 	%p10, %f9, 0f00000000;
	selp.f32 	%f636, 0f80000000, %f172, %p10;
$L__BB3_16:
	add.f32 	%f637, %f3, %f636;
$L__BB3_17:
	mad.lo.s32 	%r92, %r26, %r16, %r19;
	mul.wide.s32 	%rd18, %r92, 4;
	add.s64 	%rd19, %rd3, %rd18;
	ld.global.f32 	%f173, [%rd19];
	mad.lo.s32 	%r93, %r26, %r54, %r10;
	add.s32 	%r94, %r57, %r8;
	mad.lo.s32 	%r95, %r13, %r93, %r94;
	mul.wide.s32 	%rd20, %r95, 4;
	add.s64 	%rd21, %rd2, %rd20;
	ld.global.f32 	%f174, [%rd21];
	add.f32 	%f15, %f173, %f174;
	setp.gtu.f32 	%p11, %f15, %f637;
	@%p11 bra 	$L__BB3_21;
	sub.f32 	%f175, %f15, %f637;
	fma.rn.f32 	%f176, %f175, 0f3BBB989D, 0f3F000000;
	cvt.sat.f32.f32 	%f177, %f176;
	mov.f32 	%f178, 0f4B400001;
	mov.f32 	%f179, 0f437C0000;
	fma.rm.f32 	%f180, %f177, %f179, %f178;
	add.f32 	%f181, %f180, 0fCB40007F;
	neg.f32 	%f182, %f181;
	fma.rn.f32 	%f183, %f175, 0f3FB8AA3B, %f182;
	fma.rn.f32 	%f184, %f175, 0f32A57060, %f183;
	mov.b32 	%r96, %f180;
	shl.b32 	%r97, %r96, 23;
	mov.b32 	%f185, %r97;
	ex2.approx.ftz.f32 	%f186, %f184;
	mul.f32 	%f16, %f186, %f185;
	mov.f32 	%f187, 0f3F800000;
	add.rz.f32 	%f188, %f16, %f187;
	mov.b32 	%r98, %f188;
	add.s32 	%r99, %r98, -1061158912;
	and.b32  	%r100, %r99, -8388608;
	mov.b32 	%r29, %f16;
	sub.s32 	%r101, %r29, %r100;
	mov.b32 	%f189, %r101;
	sub.s32 	%r102, 1082130432, %r100;
	mov.b32 	%f190, %r102;
	fma.rn.f32 	%f191, %f190, 0f3E800000, 0fBF800000;
	add.f32 	%f192, %f191, %f189;
	cvt.rn.f32.s32 	%f193, %r100;
	mul.f32 	%f194, %f193, 0f34000000;
	fma.rn.f32 	%f195, %f192, 0fBD39BF78, 0f3DD80012;
	fma.rn.f32 	%f196, %f195, %f192, 0fBE0778E0;
	fma.rn.f32 	%f197, %f196, %f192, 0f3E146475;
	fma.rn.f32 	%f198, %f197, %f192, 0fBE2A68DD;
	fma.rn.f32 	%f199, %f198, %f192, 0f3E4CAF9E;
	fma.rn.f32 	%f200, %f199, %f192, 0fBE800042;
	fma.rn.f32 	%f201, %f200, %f192, 0f3EAAAAE6;
	fma.rn.f32 	%f202, %f201, %f192, 0fBF000000;
	mul.f32 	%f203, %f192, %f202;
	fma.rn.f32 	%f204, %f203, %f192, %f192;
	fma.rn.f32 	%f638, %f194, 0f3F317218, %f204;
	setp.lt.u32 	%p12, %r29, 2139095040;
	@%p12 bra 	$L__BB3_20;
	setp.gt.s32 	%p13, %r29, -1082130432;
	fma.rn.f32 	%f205, %f16, 0f7F800000, 0f7F800000;
	selp.f32 	%f206, %f205, %f638, %p13;
	setp.eq.f32 	%p14, %f16, 0f00000000;
	selp.f32 	%f638, 0f80000000, %f206, %p14;
$L__BB3_20:
	add.f32 	%f641, %f637, %f638;
	bra.uni 	$L__BB3_24;
$L__BB3_21:
	sub.f32 	%f207, %f637, %f15;
	fma.rn.f32 	%f208, %f207, 0f3BBB989D, 0f3F000000;
	cvt.sat.f32.f32 	%f209, %f208;
	mov.f32 	%f210, 0f4B400001;
	mov.f32 	%f211, 0f437C0000;
	fma.rm.f32 	%f212, %f209, %f211, %f210;
	add.f32 	%f213, %f212, 0fCB40007F;
	neg.f32 	%f214, %f213;
	fma.rn.f32 	%f215, %f207, 0f3FB8AA3B, %f214;
	fma.rn.f32 	%f216, %f207, 0f32A57060, %f215;
	mov.b32 	%r103, %f212;
	shl.b32 	%r104, %r103, 23;
	mov.b32 	%f217, %r104;
	ex2.approx.ftz.f32 	%f218, %f216;
	mul.f32 	%f21, %f218, %f217;
	mov.f32 	%f219, 0f3F800000;
	add.rz.f32 	%f220, %f21, %f219;
	mov.b32 	%r105, %f220;
	add.s32 	%r106, %r105, -1061158912;
	and.b32  	%r107, %r106, -8388608;
	mov.b32 	%r30, %f21;
	sub.s32 	%r108, %r30, %r107;
	mov.b32 	%f221, %r108;
	sub.s32 	%r109, 1082130432, %r107;
	mov.b32 	%f222, %r109;
	fma.rn.f32 	%f223, %f222, 0f3E800000, 0fBF800000;
	add.f32 	%f224, %f223, %f221;
	cvt.rn.f32.s32 	%f225, %r107;
	mul.f32 	%f226, %f225, 0f34000000;
	fma.rn.f32 	%f227, %f224, 0fBD39BF78, 0f3DD80012;
	fma.rn.f32 	%f228, %f227, %f224, 0fBE0778E0;
	fma.rn.f32 	%f229, %f228, %f224, 0f3E146475;
	fma.rn.f32 	%f230, %f229, %f224, 0fBE2A68DD;
	fma.rn.f32 	%f231, %f230, %f224, 0f3E4CAF9E;
	fma.rn.f32 	%f232, %f231, %f224, 0fBE800042;
	fma.rn.f32 	%f233, %f232, %f224, 0f3EAAAAE6;
	fma.rn.f32 	%f234, %f233, %f224, 0fBF000000;
	mul.f32 	%f235, %f224, %f234;
	fma.rn.f32 	%f236, %f235, %f224, %f224;
	fma.rn.f32 	%f639, %f226, 0f3F317218, %f236;
	setp.lt.u32 	%p15, %r30, 2139095040;
	@%p15 bra 	$L__BB3_23;
	setp.gt.s32 	%p16, %r30, -1082130432;
	fma.rn.f32 	%f237, %f21, 0f7F800000, 0f7F800000;
	selp.f32 	%f238, %f237, %f639, %p16;
	setp.eq.f32 	%p17, %f21, 0f00000000;
	selp.f32 	%f639, 0f80000000, %f238, %p17;
$L__BB3_23:
	add.f32 	%f641, %f15, %f639;
$L__BB3_24:
	setp.lt.u32 	%p18, %r26, %r9;
	mov.u32 	%r224, %r26;
	@%p18 bra 	$L__BB3_4;
	bra.uni 	$L__BB3_8;
$L__BB3_25:
	sub.f32 	%f273, %f641, %f28;
	fma.rn.f32 	%f274, %f273, 0f3BBB989D, 0f3F000000;
	cvt.sat.f32.f32 	%f275, %f274;
	mov.f32 	%f276, 0f4B400001;
	mov.f32 	%f277, 0f437C0000;
	fma.rm.f32 	%f278, %f275, %f277, %f276;
	add.f32 	%f279, %f278, 0fCB40007F;
	neg.f32 	%f280, %f279;
	fma.rn.f32 	%f281, %f273, 0f3FB8AA3B, %f280;
	fma.rn.f32 	%f282, %f273, 0f32A57060, %f281;
	mov.b32 	%r126, %f278;
	shl.b32 	%r127, %r126, 23;
	mov.b32 	%f283, %r127;
	ex2.approx.ftz.f32 	%f284, %f282;
	mul.f32 	%f34, %f284, %f283;
	mov.f32 	%f285, 0f3F800000;
	add.rz.f32 	%f286, %f34, %f285;
	mov.b32 	%r128, %f286;
	add.s32 	%r129, %r128, -1061158912;
	and.b32  	%r130, %r129, -8388608;
	mov.b32 	%r34, %f34;
	sub.s32 	%r131, %r34, %r130;
	mov.b32 	%f287, %r131;
	sub.s32 	%r132, 1082130432, %r130;
	mov.b32 	%f288, %r132;
	fma.rn.f32 	%f289, %f288, 0f3E800000, 0fBF800000;
	add.f32 	%f290, %f289, %f287;
	cvt.rn.f32.s32 	%f291, %r130;
	mul.f32 	%f292, %f291, 0f34000000;
	fma.rn.f32 	%f293, %f290, 0fBD39BF78, 0f3DD80012;
	fma.rn.f32 	%f294, %f293, %f290, 0fBE0778E0;
	fma.rn.f32 	%f295, %f294, %f290, 0f3E146475;
	fma.rn.f32 	%f296, %f295, %f290, 0fBE2A68DD;
	fma.rn.f32 	%f297, %f296, %f290, 0f3E4CAF9E;
	fma.rn.f32 	%f298, %f297, %f290, 0fBE800042;
	fma.rn.f32 	%f299, %f298, %f290, 0f3EAAAAE6;
	fma.rn.f32 	%f300, %f299, %f290, 0fBF000000;
	mul.f32 	%f301, %f290, %f300;
	fma.rn.f32 	%f302, %f301, %f290, %f290;
	fma.rn.f32 	%f643, %f292, 0f3F317218, %f302;
	setp.lt.u32 	%p24, %r34, 2139095040;
	@%p24 bra 	$L__BB3_27;
	setp.gt.s32 	%p25, %r34, -1082130432;
	fma.rn.f32 	%f303, %f34, 0f7F800000, 0f7F800000;
	selp.f32 	%f304, %f303, %f643, %p25;
	setp.eq.f32 	%p26, %f34, 0f00000000;
	selp.f32 	%f643, 0f80000000, %f304, %p26;
$L__BB3_27:
	add.f32 	%f644, %f28, %f643;
$L__BB3_28:
	add.s32 	%r133, %r24, %r32;
	mul.wide.s32 	%rd26, %r133, 4;
	add.s64 	%rd27, %rd3, %rd26;
	ld.global.f32 	%f305, [%rd27];
	mad.lo.s32 	%r134, %r22, %r225, 3;
	mul.lo.s32 	%r135, %r6, %r57;
	shl.b32 	%r136, %r135, 2;
	add.s32 	%r137, %r136, %r8;
	mad.lo.s32 	%r138, %r134, %r57, %r137;
	mul.wide.s32 	%rd28, %r138, 4;
	add.s64 	%rd29, %rd2, %rd28;
	ld.global.f32 	%f306, [%rd29];
	add.f32 	%f40, %f305, %f306;
	setp.gtu.f32 	%p27, %f40, %f644;
	@%p27 bra 	$L__BB3_32;
	sub.f32 	%f307, %f40, %f644;
	fma.rn.f32 	%f308, %f307, 0f3BBB989D, 0f3F000000;
	cvt.sat.f32.f32 	%f309, %f308;
	mov.f32 	%f310, 0f4B400001;
	mov.f32 	%f311, 0f437C0000;
	fma.rm.f32 	%f312, %f309, %f311, %f310;
	add.f32 	%f313, %f312, 0fCB40007F;
	neg.f32 	%f314, %f313;
	fma.rn.f32 	%f315, %f307, 0f3FB8AA3B, %f314;
	fma.rn.f32 	%f316, %f307, 0f32A57060, %f315;
	mov.b32 	%r139, %f312;
	shl.b32 	%r140, %r139, 23;
	mov.b32 	%f317, %r140;
	ex2.approx.ftz.f32 	%f318, %f316;
	mul.f32 	%f41, %f318, %f317;
	mov.f32 	%f319, 0f3F800000;
	add.rz.f32 	%f320, %f41, %f319;
	mov.b32 	%r141, %f320;
	add.s32 	%r142, %r141, -1061158912;
	and.b32  	%r143, %r142, -8388608;
	mov.b32 	%r35, %f41;
	sub.s32 	%r144, %r35, %r143;
	mov.b32 	%f321, %r144;
	sub.s32 	%r145, 1082130432, %r143;
	mov.b32 	%f322, %r145;
	fma.rn.f32 	%f323, %f322, 0f3E800000, 0fBF800000;
	add.f32 	%f324, %f323, %f321;
	cvt.rn.f32.s32 	%f325, %r143;
	mul.f32 	%f326, %f325, 0f34000000;
	fma.rn.f32 	%f327, %f324, 0fBD39BF78, 0f3DD80012;
	fma.rn.f32 	%f328, %f327, %f324, 0fBE0778E0;
	fma.rn.f32 	%f329, %f328, %f324, 0f3E146475;
	fma.rn.f32 	%f330, %f329, %f324, 0fBE2A68DD;
	fma.rn.f32 	%f331, %f330, %f324, 0f3E4CAF9E;
	fma.rn.f32 	%f332, %f331, %f324, 0fBE800042;
	fma.rn.f32 	%f333, %f332, %f324, 0f3EAAAAE6;
	fma.rn.f32 	%f334, %f333, %f324, 0fBF000000;
	mul.f32 	%f335, %f324, %f334;
	fma.rn.f32 	%f336, %f335, %f324, %f324;
	fma.rn.f32 	%f645, %f326, 0f3F317218, %f336;
	setp.lt.u32 	%p28, %r35, 2139095040;
	@%p28 bra 	$L__BB3_31;
	setp.gt.s32 	%p29, %r35, -1082130432;
	fma.rn.f32 	%f337, %f41, 0f7F800000, 0f7F800000;
	selp.f32 	%f338, %f337, %f645, %p29;
	setp.eq.f32 	%p30, %f41, 0f00000000;
	selp.f32 	%f645, 0f80000000, %f338, %p30;
$L__BB3_31:
	add.f32 	%f641, %f644, %f645;
	bra.uni 	$L__BB3_35;
$L__BB3_32:
	sub.f32 	%f339, %f644, %f40;
	fma.rn.f32 	%f340, %f339, 0f3BBB989D, 0f3F000000;
	cvt.sat.f32.f32 	%f341, %f340;
	mov.f32 	%f342, 0f4B400001;
	mov.f32 	%f343, 0f437C0000;
	fma.rm.f32 	%f344, %f341, %f343, %f342;
	add.f32 	%f345, %f344, 0fCB40007F;
	neg.f32 	%f346, %f345;
	fma.rn.f32 	%f347, %f339, 0f3FB8AA3B, %f346;
	fma.rn.f32 	%f348, %f339, 0f32A57060, %f347;
	mov.b32 	%r146, %f344;
	shl.b32 	%r147, %r146, 23;
	mov.b32 	%f349, %r147;
	ex2.approx.ftz.f32 	%f350, %f348;
	mul.f32 	%f46, %f350, %f349;
	mov.f32 	%f351, 0f3F800000;
	add.rz.f32 	%f352, %f46, %f351;
	mov.b32 	%r148, %f352;
	add.s32 	%r149, %r148, -1061158912;
	and.b32  	%r150, %r149, -8388608;
	mov.b32 	%r36, %f46;
	sub.s32 	%r151, %r36, %r150;
	mov.b32 	%f353, %r151;
	sub.s32 	%r152, 1082130432, %r150;
	mov.b32 	%f354, %r152;
	fma.rn.f32 	%f355, %f354, 0f3E800000, 0fBF800000;
	add.f32 	%f356, %f355, %f353;
	cvt.rn.f32.s32 	%f357, %r150;
	mul.f32 	%f358, %f357, 0f34000000;
	fma.rn.f32 	%f359, %f356, 0fBD39BF78, 0f3DD80012;
	fma.rn.f32 	%f360, %f359, %f356, 0fBE0778E0;
	fma.rn.f32 	%f361, %f360, %f356, 0f3E146475;
	fma.rn.f32 	%f362, %f361, %f356, 0fBE2A68DD;
	fma.rn.f32 	%f363, %f362, %f356, 0f3E4CAF9E;
	fma.rn.f32 	%f364, %f363, %f356, 0fBE800042;
	fma.rn.f32 	%f365, %f364, %f356, 0f3EAAAAE6;
	fma.rn.f32 	%f366, %f365, %f356, 0fBF000000;
	mul.f32 	%f367, %f356, %f366;
	fma.rn.f32 	%f368, %f367, %f356, %f356;
	fma.rn.f32 	%f646, %f358, 0f3F317218, %f368;
	setp.lt.u32 	%p31, %r36, 2139095040;
	@%p31 bra 	$L__BB3_34;
	setp.gt.s32 	%p32, %r36, -1082130432;
	fma.rn.f32 	%f369, %f46, 0f7F800000, 0f7F800000;
	selp.f32 	%f370, %f369, %f646, %p32;
	setp.eq.f32 	%p33, %f46, 0f00000000;
	selp.f32 	%f646, 0f80000000, %f370, %p33;
$L__BB3_34:
	add.f32 	%f641, %f40, %f646;
$L__BB3_35:
	add.s32 	%r225, %r225, 1;
	setp.lt.s32 	%p34, %r225, %r6;
	@%p34 bra 	$L__BB3_10;
$L__BB3_36:
	ld.param.u32 	%r222, [_Z17kernel_forward_d2PfS_S_S_S_iiiii_param_8];
	ld.param.u64 	%rd39, [_Z17kernel_forward_d2PfS_S_S_S_iiiii_param_1];
	ld.param.u64 	%rd38, [_Z17kernel_forward_d2PfS_S_S_S_iiiii_param_0];
	mad.lo.s32 	%r153, %r2, %r222, %r8;
	mad.lo.s32 	%r154, %r153, %r57, %r7;
	cvta.to.global.u64 	%rd30, %rd38;
	mul.wide.s32 	%rd31, %r154, 4;
	add.s64 	%rd32, %rd30, %rd31;
	ld.global.f32 	%f371, [%rd32];
	add.f32 	%f372, %f641, %f371;
	shl.b32 	%r155, %r8, 2;
	mov.u32 	%r226, _ZZ17kernel_forward_d2PfS_S_S_S_iiiiiE6result;
	add.s32 	%r157, %r226, %r155;
	st.shared.f32 	[%r157], %f372;
	cvta.to.global.u64 	%rd33, %rd39;
	add.s64 	%rd34, %rd33, %rd31;
	ld.global.f32 	%f373, [%rd34];
	add.f32 	%f374, %f641, %f373;
	mov.u32 	%r227, _ZZ17kernel_forward_d2PfS_S_S_S_iiiiiE7result2;
	add.s32 	%r159, %r227, %r155;
	st.shared.f32 	[%r159], %f374;
	bar.sync 	0;
	setp.ne.s32 	%p35, %r8, 0;
	@%p35 bra 	$L__BB3_69;
	setp.lt.s32 	%p36, %r57, 1;
	mov.f32 	%f650, 0fFF800000;
	mov.f32 	%f649, %f650;
	@%p36 bra 	$L__BB3_54;
	neg.s32 	%r228, %r57;
	mov.f32 	%f649, 0fFF800000;
	mov.f32 	%f650, %f649;
$L__BB3_39:
	ld.shared.f32 	%f55, [%r226];
	setp.gtu.f32 	%p37, %f55, %f650;
	@%p37 bra 	$L__BB3_43;
	sub.f32 	%f377, %f55, %f650;
	fma.rn.f32 	%f378, %f377, 0f3BBB989D, 0f3F000000;
	cvt.sat.f32.f32 	%f379, %f378;
	mov.f32 	%f380, 0f4B400001;
	mov.f32 	%f381, 0f437C0000;
	fma.rm.f32 	%f382, %f379, %f381, %f380;
	add.f32 	%f383, %f382, 0fCB40007F;
	neg.f32 	%f384, %f383;
	fma.rn.f32 	%f385, %f377, 0f3FB8AA3B, %f384;
	fma.rn.f32 	%f386, %f377, 0f32A57060, %f385;
	mov.b32 	%r162, %f382;
	shl.b32 	%r163, %r162, 23;
	mov.b32 	%f387, %r163;
	ex2.approx.ftz.f32 	%f388, %f386;
	mul.f32 	%f56, %f388, %f387;
	mov.f32 	%f389, 0f3F800000;
	add.rz.f32 	%f390, %f56, %f389;
	mov.b32 	%r164, %f390;
	add.s32 	%r165, %r164, -1061158912;
	and.b32  	%r166, %r165, -8388608;
	mov.b32 	%r42, %f56;
	sub.s32 	%r167, %r42, %r166;
	mov.b32 	%f391, %r167;
	sub.s32 	%r168, 1082130432, %r166;
	mov.b32 	%f392, %r168;
	fma.rn.f32 	%f393, %f392, 0f3E800000, 0fBF800000;
	add.f32 	%f394, %f393, %f391;
	cvt.rn.f32.s32 	%f395, %r166;
	mul.f32 	%f396, %f395, 0f34000000;
	fma.rn.f32 	%f397, %f394, 0fBD39BF78, 0f3DD80012;
	fma.rn.f32 	%f398, %f397, %f394, 0fBE0778E0;
	fma.rn.f32 	%f399, %f398, %f394, 0f3E146475;
	fma.rn.f32 	%f400, %f399, %f394, 0fBE2A68DD;
	fma.rn.f32 	%f401, %f400, %f394, 0f3E4CAF9E;
	fma.rn.f32 	%f402, %f401, %f394, 0fBE800042;
	fma.rn.f32 	%f403, %f402, %f394, 0f3EAAAAE6;
	fma.rn.f32 	%f404, %f403, %f394, 0fBF000000;
	mul.f32 	%f405, %f394, %f404;
	fma.rn.f32 	%f406, %f405, %f394, %f394;
	fma.rn.f32 	%f651, %f396, 0f3F317218, %f406;
	setp.lt.u32 	%p38, %r42, 2139095040;
	@%p38 bra 	$L__BB3_42;
	setp.gt.s32 	%p39, %r42, -1082130432;
	fma.rn.f32 	%f407, %f56, 0f7F800000, 0f7F800000;
	selp.f32 	%f408, %f407, %f651, %p39;
	setp.eq.f32 	%p40, %f56, 0f00000000;
	selp.f32 	%f651, 0f80000000, %f408, %p40;
$L__BB3_42:
	add.f32 	%f650, %f650, %f651;
	bra.uni 	$L__BB3_46;
$L__BB3_43:
	sub.f32 	%f409, %f650, %f55;
	fma.rn.f32 	%f410, %f409, 0f3BBB989D, 0f3F000000;
	cvt.sat.f32.f32 	%f411, %f410;
	mov.f32 	%f412, 0f4B400001;
	mov.f32 	%f413, 0f437C0000;
	fma.rm.f32 	%f414, %f411, %f413, %f412;
	add.f32 	%f415, %f414, 0fCB40007F;
	neg.f32 	%f416, %f415;
	fma.rn.f32 	%f417, %f409, 0f3FB8AA3B, %f416;
	fma.rn.f32 	%f418, %f409, 0f32A57060, %f417;
	mov.b32 	%r169, %f414;
	shl.b32 	%r170, %r169, 23;
	mov.b32 	%f419, %r170;
	ex2.approx.ftz.f32 	%f420, %f418;
	mul.f32 	%f61, %f420, %f419;
	mov.f32 	%f421, 0f3F800000;
	add.rz.f32 	%f422, %f61, %f421;
	mov.b32 	%r171, %f422;
	add.s32 	%r172, %r171, -1061158912;
	and.b32  	%r173, %r172, -8388608;
	mov.b32 	%r43, %f61;
	sub.s32 	%r174, %r43, %r173;
	mov.b32 	%f423, %r174;
	sub.s32 	%r175, 1082130432, %r173;
	mov.b32 	%f424, %r175;
	fma.rn.f32 	%f425, %f424, 0f3E800000, 0fBF800000;
	add.f32 	%f426, %f425, %f423;
	cvt.rn.f32.s32 	%f427, %r173;
	mul.f32 	%f428, %f427, 0f34000000;
	fma.rn.f32 	%f429, %f426, 0fBD39BF78, 0f3DD80012;
	fma.rn.f32 	%f430, %f429, %f426, 0fBE0778E0;
	fma.rn.f32 	%f431, %f430, %f426, 0f3E146475;
	fma.rn.f32 	%f432, %f431, %f426, 0fBE2A68DD;
	fma.rn.f32 	%f433, %f432, %f426, 0f3E4CAF9E;
	fma.rn.f32 	%f434, %f433, %f426, 0fBE800042;
	fma.rn.f32 	%f435, %f434, %f426, 0f3EAAAAE6;
	fma.rn.f32 	%f436, %f435, %f426, 0fBF000000;
	mul.f32 	%f437, %f426, %f436;
	fma.rn.f32 	%f438, %f437, %f426, %f426;
	fma.rn.f32 	%f652, %f428, 0f3F317218, %f438;
	setp.lt.u32 	%p41, %r43, 2139095040;
	@%p41 bra 	$L__BB3_45;
	setp.gt.s32 	%p42, %r43, -1082130432;
	fma.rn.f32 	%f439, %f61, 0f7F800000, 0f7F800000;
	selp.f32 	%f440, %f439, %f652, %p42;
	setp.eq.f32 	%p43, %f61, 0f00000000;
	selp.f32 	%f652, 0f80000000, %f440, %p43;
$L__BB3_45:
	add.f32 	%f650, %f55, %f652;
$L__BB3_46:
	ld.shared.f32 	%f67, [%r227];
	setp.gtu.f32 	%p44, %f67, %f649;
	@%p44 bra 	$L__BB3_50;
	sub.f32 	%f441, %f67, %f649;
	fma.rn.f32 	%f442, %f441, 0f3BBB989D, 0f3F000000;
	cvt.sat.f32.f32 	%f443, %f442;
	mov.f32 	%f444, 0f4B400001;
	mov.f32 	%f445, 0f437C0000;
	fma.rm.f32 	%f446, %f443, %f445, %f444;
	add.f32 	%f447, %f446, 0fCB40007F;
	neg.f32 	%f448, %f447;
	fma.rn.f32 	%f449, %f441, 0f3FB8AA3B, %f448;
	fma.rn.f32 	%f450, %f441, 0f32A57060, %f449;
	mov.b32 	%r176, %f446;
	shl.b32 	%r177, %r176, 23;
	mov.b32 	%f451, %r177;
	ex2.approx.ftz.f32 	%f452, %f450;
	mul.f32 	%f68, %f452, %f451;
	mov.f32 	%f453, 0f3F800000;
	add.rz.f32 	%f454, %f68, %f453;
	mov.b32 	%r178, %f454;
	add.s32 	%r179, %r178, -1061158912;
	and.b32  	%r180, %r179, -8388608;
	mov.b32 	%r44, %f68;
	sub.s32 	%r181, %r44, %r180;
	mov.b32 	%f455, %r181;
	sub.s32 	%r182, 1082130432, %r180;
	mov.b32 	%f456, %r182;
	fma.rn.f32 	%f457, %f456, 0f3E800000, 0fBF800000;
	add.f32 	%f458, %f457, %f455;
	cvt.rn.f32.s32 	%f459, %r180;
	mul.f32 	%f460, %f459, 0f34000000;
	fma.rn.f32 	%f461, %f458, 0fBD39BF78, 0f3DD80012;
	fma.rn.f32 	%f462, %f461, %f458, 0fBE0778E0;
	fma.rn.f32 	%f463, %f462, %f458, 0f3E146475;
	fma.rn.f32 	%f464, %f463, %f458, 0fBE2A68DD;
	fma.rn.f32 	%f465, %f464, %f458, 0f3E4CAF9E;
	fma.rn.f32 	%f466, %f465, %f458, 0fBE800042;
	fma.rn.f32 	%f467, %f466, %f458, 0f3EAAAAE6;
	fma.rn.f32 	%f468, %f467, %f458, 0fBF000000;
	mul.f32 	%f469, %f458, %f468;
	fma.rn.f32 	%f470, %f469, %f458, %f458;
	fma.rn.f32 	%f654, %f460, 0f3F317218, %f470;
	setp.lt.u32 	%p45, %r44, 2139095040;
	@%p45 bra 	$L__BB3_49;
	setp.gt.s32 	%p46, %r44, -1082130432;
	fma.rn.f32 	%f471, %f68, 0f7F800000, 0f7F800000;
	selp.f32 	%f472, %f471, %f654, %p46;
	setp.eq.f32 	%p47, %f68, 0f00000000;
	selp.f32 	%f654, 0f80000000, %f472, %p47;
$L__BB3_49:
	add.f32 	%f649, %f649, %f654;
	bra.uni 	$L__BB3_53;
$L__BB3_50:
	sub.f32 	%f473, %f649, %f67;
	fma.rn.f32 	%f474, %f473, 0f3BBB989D, 0f3F000000;
	cvt.sat.f32.f32 	%f475, %f474;
	mov.f32 	%f476, 0f4B400001;
	mov.f32 	%f477, 0f437C0000;
	fma.rm.f32 	%f478, %f475, %f477, %f476;
	add.f32 	%f479, %f478, 0fCB40007F;
	neg.f32 	%f480, %f479;
	fma.rn.f32 	%f481, %f473, 0f3FB8AA3B, %f480;
	fma.rn.f32 	%f482, %f473, 0f32A57060, %f481;
	mov.b32 	%r183, %f478;
	shl.b32 	%r184, %r183, 23;
	mov.b32 	%f483, %r184;
	ex2.approx.ftz.f32 	%f484, %f482;
	mul.f32 	%f73, %f484, %f483;
	mov.f32 	%f485, 0f3F800000;
	add.rz.f32 	%f486, %f73, %f485;
	mov.b32 	%r185, %f486;
	add.s32 	%r186, %r185, -1061158912;
	and.b32  	%r187, %r186, -8388608;
	mov.b32 	%r45, %f73;
	sub.s32 	%r188, %r45, %r187;
	mov.b32 	%f487, %r188;
	sub.s32 	%r189, 1082130432, %r187;
	mov.b32 	%f488, %r189;
	fma.rn.f32 	%f489, %f488, 0f3E800000, 0fBF800000;
	add.f32 	%f490, %f489, %f487;
	cvt.rn.f32.s32 	%f491, %r187;
	mul.f32 	%f492, %f491, 0f34000000;
	fma.rn.f32 	%f493, %f490, 0fBD39BF78, 0f3DD80012;
	fma.rn.f32 	%f494, %f493, %f490, 0fBE0778E0;
	fma.rn.f32 	%f495, %f494, %f490, 0f3E146475;
	fma.rn.f32 	%f496, %f495, %f490, 0fBE2A68DD;
	fma.rn.f32 	%f497, %f496, %f490, 0f3E4CAF9E;
	fma.rn.f32 	%f498, %f497, %f490, 0fBE800042;
	fma.rn.f32 	%f499, %f498, %f490, 0f3EAAAAE6;
	fma.rn.f32 	%f500, %f499, %f490, 0fBF000000;
	mul.f32 	%f501, %f490, %f500;
	fma.rn.f32 	%f502, %f501, %f490, %f490;
	fma.rn.f32 	%f655, %f492, 0f3F317218, %f502;
	setp.lt.u32 	%p48, %r45, 2139095040;
	@%p48 bra 	$L__BB3_52;
	setp.gt.s32 	%p49, %r45, -1082130432;
	fma.rn.f32 	%f503, %f73, 0f7F800000, 0f7F800000;
	selp.f32 	%f504, %f503, %f655, %p49;
	setp.eq.f32 	%p50, %f73, 0f00000000;
	selp.f32 	%f655, 0f80000000, %f504, %p50;
$L__BB3_52:
	add.f32 	%f649, %f67, %f655;
$L__BB3_53:
	add.s32 	%r228, %r228, 1;
	setp.ne.s32 	%p51, %r228, 0;
	add.s32 	%r227, %r227, 4;
	add.s32 	%r226, %r226, 4;
	@%p51 bra 	$L__BB3_39;
$L__BB3_54:
	ld.param.u32 	%r223, [_Z17kernel_forward_d2PfS_S_S_S_iiiii_param_8];
	ld.param.u64 	%rd41, [_Z17kernel_forward_d2PfS_S_S_S_iiiii_param_4];
	mad.lo.s32 	%r190, %r12, %r3, %r11;
	mad.lo.s32 	%r191, %r10, %r54, %r190;
	add.s32 	%r192, %r6, %r14;
	mad.lo.s32 	%r193, %r191, %r54, %r192;
	mad.lo.s32 	%r49, %r193, %r223, %r7;
	cvta.to.global.u64 	%rd35, %rd41;
	mul.wide.s32 	%rd36, %r49, 4;
	add.s64 	%rd4, %rd35, %rd36;
	ld.global.f32 	%f81, [%rd4];
	setp.gtu.f32 	%p52, %f650, %f81;
	@%p52 bra 	$L__BB3_58;
	sub.f32 	%f505, %f650, %f81;
	fma.rn.f32 	%f506, %f505, 0f3BBB989D, 0f3F000000;
	cvt.sat.f32.f32 	%f507, %f506;
	mov.f32 	%f508, 0f4B400001;
	mov.f32 	%f509, 0f437C0000;
	fma.rm.f32 	%f510, %f507, %f509, %f508;
	add.f32 	%f511, %f510, 0fCB40007F;
	neg.f32 	%f512, %f511;
	fma.rn.f32 	%f513, %f505, 0f3FB8AA3B, %f512;
	fma.rn.f32 	%f514, %f505, 0f32A57060, %f513;
	mov.b32 	%r194, %f510;
	shl.b32 	%r195, %r194, 23;
	mov.b32 	%f515, %r195;
	ex2.approx.ftz.f32 	%f516, %f514;
	mul.f32 	%f82, %f516, %f515;
	mov.f32 	%f517, 0f3F800000;
	add.rz.f32 	%f518, %f82, %f517;
	mov.b32 	%r196, %f518;
	add.s32 	%r197, %r196, -1061158912;
	and.b32  	%r198, %r197, -8388608;
	mov.b32 	%r50, %f82;
	sub.s32 	%r199, %r50, %r198;
	mov.b32 	%f519, %r199;
	sub.s32 	%r200, 1082130432, %r198;
	mov.b32 	%f520, %r200;
	fma.rn.f32 	%f521, %f520, 0f3E800000, 0fBF800000;
	add.f32 	%f522, %f521, %f519;
	cvt.rn.f32.s32 	%f523, %r198;
	mul.f32 	%f524, %f523, 0f34000000;
	fma.rn.f32 	%f525, %f522, 0fBD39BF78, 0f3DD80012;
	fma.rn.f32 	%f526, %f525, %f522, 0fBE0778E0;
	fma.rn.f32 	%f527, %f526, %f522, 0f3E146475;
	fma.rn.f32 	%f528, %f527, %f522, 0fBE2A68DD;
	fma.rn.f32 	%f529, %f528, %f522, 0f3E4CAF9E;
	fma.rn.f32 	%f530, %f529, %f522, 0fBE800042;
	fma.rn.f32 	%f531, %f530, %f522, 0f3EAAAAE6;
	fma.rn.f32 	%f532, %f531, %f522, 0fBF000000;
	mul.f32 	%f533, %f522, %f532;
	fma.rn.f32 	%f534, %f533, %f522, %f522;
	fma.rn.f32 	%f659, %f524, 0f3F317218, %f534;
	setp.lt.u32 	%p53, %r50, 2139095040;
	@%p53 bra 	$L__BB3_57;
	setp.gt.s32 	%p54, %r50, -1082130432;
	fma.rn.f32 	%f535, %f82, 0f7F800000, 0f7F800000;
	selp.f32 	%f536, %f535, %f659, %p54;
	setp.eq.f32 	%p55, %f82, 0f00000000;
	selp.f32 	%f659, 0f80000000, %f536, %p55;
$L__BB3_57:
	add.f32 	%f661, %f81, %f659;
	bra.uni 	$L__BB3_61;
$L__BB3_58:
	sub.f32 	%f537, %f81, %f650;
	fma.rn.f32 	%f538, %f537, 0f3BBB989D, 0f3F000000;
	cvt.sat.f32.f32 	%f539, %f538;
	mov.f32 	%f540, 0f4B400001;
	mov.f32 	%f541, 0f437C0000;
	fma.rm.f32 	%f542, %f539, %f541, %f540;
	add.f32 	%f543, %f542, 0fCB40007F;
	neg.f32 	%f544, %f543;
	fma.rn.f32 	%f545, %f537, 0f3FB8AA3B, %f544;
	fma.rn.f32 	%f546, %f537, 0f32A57060, %f545;
	mov.b32 	%r201, %f542;
	shl.b32 	%r202, %r201, 23;
	mov.b32 	%f547, %r202;
	ex2.approx.ftz.f32 	%f548, %f546;
	mul.f32 	%f87, %f548, %f547;
	mov.f32 	%f549, 0f3F800000;
	add.rz.f32 	%f550, %f87, %f549;
	mov.b32 	%r203, %f550;
	add.s32 	%r204, %r203, -1061158912;
	and.b32  	%r205, %r204, -8388608;
	mov.b32 	%r51, %f87;
	sub.s32 	%r206, %r51, %r205;
	mov.b32 	%f551, %r206;
	sub.s32 	%r207, 1082130432, %r205;
	mov.b32 	%f552, %r207;
	fma.rn.f32 	%f553, %f552, 0f3E800000, 0fBF800000;
	add.f32 	%f554, %f553, %f551;
	cvt.rn.f32.s32 	%f555, %r205;
	mul.f32 	%f556, %f555, 0f34000000;
	fma.rn.f32 	%f557, %f554, 0fBD39BF78, 0f3DD80012;
	fma.rn.f32 	%f558, %f557, %f554, 0fBE0778E0;
	fma.rn.f32 	%f559, %f558, %f554, 0f3E146475;
	fma.rn.f32 	%f560, %f559, %f554, 0fBE2A68DD;
	fma.rn.f32 	%f561, %f560, %f554, 0f3E4CAF9E;
	fma.rn.f32 	%f562, %f561, %f554, 0fBE800042;
	fma.rn.f32 	%f563, %f562, %f554, 0f3EAAAAE6;
	fma.rn.f32 	%f564, %f563, %f554, 0fBF000000;
	mul.f32 	%f565, %f554, %f564;
	fma.rn.f32 	%f566, %f565, %f554, %f554;
	fma.rn.f32 	%f660, %f556, 0f3F317218, %f566;
	setp.lt.u32 	%p56, %r51, 2139095040;
	@%p56 bra 	$L__BB3_60;
	setp.gt.s32 	%p57, %r51, -1082130432;
	fma.rn.f32 	%f567, %f87, 0f7F800000, 0f7F800000;
	selp.f32 	%f568, %f567, %f660, %p57;
	setp.eq.f32 	%p58, %f87, 0f00000000;
	selp.f32 	%f660, 0f80000000, %f568, %p58;
$L__BB3_60:
	add.f32 	%f661, %f650, %f660;
$L__BB3_61:
	st.global.f32 	[%rd4], %f661;
	add.s64 	%rd5, %rd1, %rd36;
	ld.global.f32 	%f93, [%rd5];
	setp.gtu.f32 	%p59, %f649, %f93;
	@%p59 bra 	$L__BB3_65;
	sub.f32 	%f569, %f649, %f93;
	fma.rn.f32 	%f570, %f569, 0f3BBB989D, 0f3F000000;
	cvt.sat.f32.f32 	%f571, %f570;
	mov.f32 	%f572, 0f4B400001;
	mov.f32 	%f573, 0f437C0000;
	fma.rm.f32 	%f574, %f571, %f573, %f572;
	add.f32 	%f575, %f574, 0fCB40007F;
	neg.f32 	%f576, %f575;
	fma.rn.f32 	%f577, %f569, 0f3FB8AA3B, %f576;
	fma.rn.f32 	%f578, %f569, 0f32A57060, %f577;
	mov.b32 	%r208, %f574;
	shl.b32 	%r209, %r208, 23;
	mov.b32 	%f579, %r209;
	ex2.approx.ftz.f32 	%f580, %f578;
	mul.f32 	%f94, %f580, %f579;
	mov.f32 	%f581, 0f3F800000;
	add.rz.f32 	%f582, %f94, %f581;
	mov.b32 	%r210, %f582;
	add.s32 	%r211, %r210, -1061158912;
	and.b32  	%r212, %r211, -8388608;
	mov.b32 	%r52, %f94;
	sub.s32 	%r213, %r52, %r212;
	mov.b32 	%f583, %r213;
	sub.s32 	%r214, 1082130432, %r212;
	mov.b32 	%f584, %r214;
	fma.rn.f32 	%f585, %f584, 0f3E800000, 0fBF800000;
	add.f32 	%f586, %f585, %f583;
	cvt.rn.f32.s32 	%f587, %r212;
	mul.f32 	%f588, %f587, 0f34000000;
	fma.rn.f32 	%f589, %f586, 0fBD39BF78, 0f3DD80012;
	fma.rn.f32 	%f590, %f589, %f586, 0fBE0778E0;
	fma.rn.f32 	%f591, %f590, %f586, 0f3E146475;
	fma.rn.f32 	%f592, %f591, %f586, 0fBE2A68DD;
	fma.rn.f32 	%f593, %f592, %f586, 0f3E4CAF9E;
	fma.rn.f32 	%f594, %f593, %f586, 0fBE800042;
	fma.rn.f32 	%f595, %f594, %f586, 0f3EAAAAE6;
	fma.rn.f32 	%f596, %f595, %f586, 0fBF000000;
	mul.f32 	%f597, %f586, %f596;
	fma.rn.f32 	%f598, %f597, %f586, %f586;
	fma.rn.f32 	%f662, %f588, 0f3F317218, %f598;
	setp.lt.u32 	%p60, %r52, 2139095040;
	@%p60 bra 	$L__BB3_64;
	setp.gt.s32 	%p61, %r52, -1082130432;
	fma.rn.f32 	%f599, %f94, 0f7F800000, 0f7F800000;
	selp.f32 	%f600, %f599, %f662, %p61;
	setp.eq.f32 	%p62, %f94, 0f00000000;
	selp.f32 	%f662, 0f80000000, %f600, %p62;
$L__BB3_64:
	add.f32 	%f664, %f93, %f662;
	bra.uni 	$L__BB3_68;
$L__BB3_65:
	sub.f32 	%f601, %f93, %f649;
	fma.rn.f32 	%f602, %f601, 0f3BBB989D, 0f3F000000;
	cvt.sat.f32.f32 	%f603, %f602;
	mov.f32 	%f604, 0f4B400001;
	mov.f32 	%f605, 0f437C0000;
	fma.rm.f32 	%f606, %f603, %f605, %f604;
	add.f32 	%f607, %f606, 0fCB40007F;
	neg.f32 	%f608, %f607;
	fma.rn.f32 	%f609, %f601, 0f3FB8AA3B, %f608;
	fma.rn.f32 	%f610, %f601, 0f32A57060, %f609;
	mov.b32 	%r215, %f606;
	shl.b32 	%r216, %r215, 23;
	mov.b32 	%f611, %r216;
	ex2.approx.ftz.f32 	%f612, %f610;
	mul.f32 	%f99, %f612, %f611;
	mov.f32 	%f613, 0f3F800000;
	add.rz.f32 	%f614, %f99, %f613;
	mov.b32 	%r217, %f614;
	add.s32 	%r218, %r217, -1061158912;
	and.b32  	%r219, %r218, -8388608;
	mov.b32 	%r53, %f99;
	sub.s32 	%r220, %r53, %r219;
	mov.b32 	%f615, %r220;
	sub.s32 	%r221, 1082130432, %r219;
	mov.b32 	%f616, %r221;
	fma.rn.f32 	%f617, %f616, 0f3E800000, 0fBF800000;
	add.f32 	%f618, %f617, %f615;
	cvt.rn.f32.s32 	%f619, %r219;
	mul.f32 	%f620, %f619, 0f34000000;
	fma.rn.f32 	%f621, %f618, 0fBD39BF78, 0f3DD80012;
	fma.rn.f32 	%f622, %f621, %f618, 0fBE0778E0;
	fma.rn.f32 	%f623, %f622, %f618, 0f3E146475;
	fma.rn.f32 	%f624, %f623, %f618, 0fBE2A68DD;
	fma.rn.f32 	%f625, %f624, %f618, 0f3E4CAF9E;
	fma.rn.f32 	%f626, %f625, %f618, 0fBE800042;
	fma.rn.f32 	%f627, %f626, %f618, 0f3EAAAAE6;
	fma.rn.f32 	%f628, %f627, %f618, 0fBF000000;
	mul.f32 	%f629, %f618, %f628;
	fma.rn.f32 	%f630, %f629, %f618, %f618;
	fma.rn.f32 	%f663, %f620, 0f3F317218, %f630;
	setp.lt.u32 	%p63, %r53, 2139095040;
	@%p63 bra 	$L__BB3_67;
	setp.gt.s32 	%p64, %r53, -1082130432;
	fma.rn.f32 	%f631, %f99, 0f7F800000, 0f7F800000;
	selp.f32 	%f632, %f631, %f663, %p64;
	setp.eq.f32 	%p65, %f99, 0f00000000;
	selp.f32 	%f663, 0f80000000, %f632, %p65;
$L__BB3_67:
	add.f32 	%f664, %f649, %f663;
$L__BB3_68:
	st.global.f32 	[%rd5], %f664;
$L__BB3_69:
	ret;

}


// ===== COMPILED SASS (sm_100) =====

	.target	sm_100

	.elftype	@"ET_EXEC"


//--------------------- .note.nv.tkinfo           --------------------------
	.section	.note.nv.tkinfo,"",@"SHT_NOTE"
	.sectionflags	@"SHF_NOTE_NV_TKINFO"
	.tkinfo
        /*0018*/ 	.word	0x00000002
        /*0030*/ 	.string	""
        /*0030*/ 	.string	"ptxas"
        /*0030*/ 	.string	"Cuda compilation tools, release 13.0, V13.0.88"
        /*0030*/ 	.string	"Build cuda_13.0.r13.0/compiler.36424714_0"
        /*0030*/ 	.string	"-arch sm_100 -m 64 "



//--------------------- .note.nv.cuinfo           --------------------------
	.section	.note.nv.cuinfo,"",@"SHT_NOTE"
	.sectionflags	@"SHF_NOTE_NV_CUINFO"
        /*0018*/ 	.short	0x0002
        /*001a*/ 	.short	0x0064
        /*001c*/ 	.short	0x0082
	.zero		2


//--------------------- .nv.info                  --------------------------
	.section	.nv.info,"",@"SHT_CUDA_INFO"
	.align	4


	//----- nvinfo : EIATTR_REGCOUNT
	.align		4
        /*0000*/ 	.byte	0x04, 0x2f
        /*0002*/ 	.short	(.L_1 - .L_0)
	.align		4
.L_0:
        /*0004*/ 	.word	index@(_Z19kernel_forward_rootPfS_S_S_S_S_iiii)
        /*0008*/ 	.word	0x00000019


	//----- nvinfo : EIATTR_FRAME_SIZE
	.align		4
.L_1:
        /*000c*/ 	.byte	0x04, 0x11
        /*000e*/ 	.short	(.L_3 - .L_2)
	.align		4
.L_2:
        /*0010*/ 	.word	index@(_Z19kernel_forward_rootPfS_S_S_S_S_iiii)
        /*0014*/ 	.word	0x00000000


	//----- nvinfo : EIATTR_REGCOUNT
	.align		4
.L_3:
        /*0018*/ 	.byte	0x04, 0x2f
        /*001a*/ 	.short	(.L_5 - .L_4)
	.align		4
.L_4:
        /*001c*/ 	.word	index@(_Z14kernel_forwardPfS_S_S_S_S_S_S_S_S_S_S_S_iiiii)
        /*0020*/ 	.word	0x00000020


	//----- nvinfo : EIATTR_FRAME_SIZE
	.align		4
.L_5:
        /*0024*/ 	.byte	0x04, 0x11
        /*0026*/ 	.short	(.L_7 - .L_6)
	.align		4
.L_6:
        /*0028*/ 	.word	index@(_Z14kernel_forwardPfS_S_S_S_S_S_S_S_S_S_S_S_iiiii)
        /*002c*/ 	.word	0x00000000


	//----- nvinfo : EIATTR_REGCOUNT
	.align		4
.L_7:
        /*0030*/ 	.byte	0x04, 0x2f
        /*0032*/ 	.short	(.L_9 - .L_8)
	.align		4
.L_8:
        /*0034*/ 	.word	index@(_Z17kernel_forward_d1PfS_S_S_S_S_iiiii)
        /*0038*/ 	.word	0x00000016


	//----- nvinfo : EIATTR_FRAME_SIZE
	.align		4
.L_9:
        /*003c*/ 	.byte	0x04, 0x11
        /*003e*/ 	.short	(.L_11 - .L_10)
	.align		4
.L_10:
        /*0040*/ 	.word	index@(_Z17kernel_forward_d1PfS_S_S_S_S_iiiii)
        /*0044*/ 	.word	0x00000000


	//----- nvinfo : EIATTR_REGCOUNT
	.align		4
.L_11:
        /*0048*/ 	.byte	0x04, 0x2f
        /*004a*/ 	.short	(.L_13 - .L_12)
	.align		4
.L_12:
        /*004c*/ 	.word	index@(_Z17kernel_forward_d2PfS_S_S_S_iiiii)
        /*0050*/ 	.word	0x0000001c


	//----- nvinfo : EIATTR_FRAME_SIZE
	.align		4
.L_13:
        /*0054*/ 	.byte	0x04, 0x11
        /*0056*/ 	.short	(.L_15 - .L_14)
	.align		4
.L_14:
        /*0058*/ 	.word	index@(_Z17kernel_forward_d2PfS_S_S_S_iiiii)
        /*005c*/ 	.word	0x00000000


	//----- nvinfo : EIATTR_MIN_STACK_SIZE
	.align		4
.L_15:
        /*0060*/ 	.byte	0x04, 0x12
        /*0062*/ 	.short	(.L_17 - .L_16)
	.align		4
.L_16:
        /*0064*/ 	.word	index@(_Z17kernel_forward_d2PfS_S_S_S_iiiii)
        /*0068*/ 	.word	0x00000000


	//----- nvinfo : EIATTR_MIN_STACK_SIZE
	.align		4
.L_17:
        /*006c*/ 	.byte	0x04, 0x12
        /*006e*/ 	.short	(.L_19 - .L_18)
	.align		4
.L_18:
        /*0070*/ 	.word	index@(_Z17kernel_forward_d1PfS_S_S_S_S_iiiii)
        /*0074*/ 	.word	0x00000000


	//----- nvinfo : EIATTR_MIN_STACK_SIZE
	.align		4
.L_19:
        /*0078*/ 	.byte	0x04, 0x12
        /*007a*/ 	.short	(.L_21 - .L_20)
	.align		4
.L_20:
        /*007c*/ 	.word	index@(_Z14kernel_forwardPfS_S_S_S_S_S_S_S_S_S_S_S_iiiii)
        /*0080*/ 	.word	0x00000000


	//----- nvinfo : EIATTR_MIN_STACK_SIZE
	.align		4
.L_21:
        /*0084*/ 	.byte	0x04, 0x12
        /*0086*/ 	.short	(.L_23 - .L_22)
	.align		4
.L_22:
        /*0088*/ 	.word	index@(_Z19kernel_forward_rootPfS_S_S_S_S_iiii)
        /*008c*/ 	.word	0x00000000
.L_23:


//--------------------- .nv.compat                --------------------------
	.section	.nv.compat,"",@"SHT_CUDA_COMPAT_INFO"
	.align	4
        /*0000*/ 	.byte	0x02, 0x09, 0x00, 0x00, 0x02, 0x02, 0x01, 0x00, 0x02, 0x05, 0x05, 0x00, 0x03, 0x07, 0x01, 0x01
        /*0010*/ 	.byte	0x02, 0x03, 0x00, 0x00, 0x02, 0x06, 0x01, 0x00, 0x04, 0x0b, 0x08, 0x00, 0x09, 0x00, 0x00, 0x00
        /*0020*/ 	.byte	0x00, 0x00, 0x00, 0x00


//--------------------- .nv.info._Z17kernel_forward_d2PfS_S_S_S_iiiii --------------------------
	.section	.nv.info._Z17kernel_forward_d2PfS_S_S_S_iiiii,"",@"SHT_CUDA_INFO"
	.sectionflags	@""
	.align	4


	//----- nvinfo : EIATTR_CUDA_API_VERSION
	.align		4
        /*0000*/ 	.byte	0x04, 0x37
        /*0002*/ 	.short	(.L_25 - .L_24)
.L_24:
        /*0004*/ 	.word	0x00000082


	//----- nvinfo : EIATTR_KPARAM_INFO
	.align		4
.L_25:
        /*0008*/ 	.byte	0x04, 0x17
        /*000a*/ 	.short	(.L_27 - .L_26)
.L_26:
        /*000c*/ 	.word	0x00000000
        /*0010*/ 	.short	0x0009
        /*0012*/ 	.short	0x0038
        /*0014*/ 	.byte	0x00, 0xf0, 0x11, 0x00


	//----- nvinfo : EIATTR_KPARAM_INFO
	.align		4
.L_27:
        /*0018*/ 	.byte	0x04, 0x17
        /*001a*/ 	.short	(.L_29 - .L_28)
.L_28:
        /*001c*/ 	.word	0x00000000
        /*0020*/ 	.short	0x0008
        /*0022*/ 	.short	0x0034
        /*0024*/ 	.byte	0x00, 0xf0, 0x11, 0x00


	//----- nvinfo : EIATTR_KPARAM_INFO
	.align		4
.L_29:
        /*0028*/ 	.byte	0x04, 0x17
        /*002a*/ 	.short	(.L_31 - .L_30)
.L_30:
        /*002c*/ 	.word	0x00000000
        /*0030*/ 	.short	0x0007
        /*0032*/ 	.short	0x0030
        /*0034*/ 	.byte	0x00, 0xf0, 0x11, 0x00


	//----- nvinfo : EIATTR_KPARAM_INFO
	.align		4
.L_31:
        /*0038*/ 	.byte	0x04, 0x17
        /*003a*/ 	.short	(.L_33 - .L_32)
.L_32:
        /*003c*/ 	.word	0x00000000
        /*0040*/ 	.short	0x0006
        /*0042*/ 	.short	0x002c
        /*0044*/ 	.byte	0x00, 0xf0, 0x11, 0x00


	//----- nvinfo : EIATTR_KPARAM_INFO
	.align		4
.L_33:
        /*0048*/ 	.byte	0x04, 0x17
        /*004a*/ 	.short	(.L_35 - .L_34)
.L_34:
        /*004c*/ 	.word	0x00000000
        /*0050*/ 	.short	0x0005
        /*0052*/ 	.short	0x0028
        /*0054*/ 	.byte	0x00, 0xf0, 0x11, 0x00


	//----- nvinfo : EIATTR_KPARAM_INFO
	.align		4
.L_35:
        /*0058*/ 	.byte	0x04, 0x17
        /*005a*/ 	.short	(.L_37 - .L_36)
.L_36:
        /*005c*/ 	.word	0x00000000
        /*0060*/ 	.short	0x0004
        /*0062*/ 	.short	0x0020
        /*0064*/ 	.byte	0x00, 0xf5, 0x21, 0x00


	//----- nvinfo : EIATTR_KPARAM_INFO
	.align		4
.L_37:
        /*0068*/ 	.byte	0x04, 0x17
        /*006a*/ 	.short	(.L_39 - .L_38)
.L_38:
        /*006c*/ 	.word	0x00000000
        /*0070*/ 	.short	0x0003
        /*0072*/ 	.short	0x0018
        /*0074*/ 	.byte	0x00, 0xf5, 0x21, 0x00


	//----- nvinfo : EIATTR_KPARAM_INFO
	.align		4
.L_39:
        /*0078*/ 	.byte	0x04, 0x17
        /*007a*/ 	.short	(.L_41 - .L_40)
.L_40:
        /*007c*/ 	.word	0x00000000
        /*0080*/ 	.short	0x0002
        /*0082*/ 	.short	0x0010
        /*0084*/ 	.byte	0x00, 0xf5, 0x21, 0x00


	//----- nvinfo : EIATTR_KPARAM_INFO
	.align		4
.L_41:
        /*0088*/ 	.byte	0x04, 0x17
        /*008a*/ 	.short	(.L_43 - .L_42)
.L_42:
        /*008c*/ 	.word	0x00000000
        /*0090*/ 	.short	0x0001
        /*0092*/ 	.short	0x0008
        /*0094*/ 	.byte	0x00, 0xf5, 0x21, 0x00


	//----- nvinfo : EIATTR_KPARAM_INFO
	.align		4
.L_43:
        /*0098*/ 	.byte	0x04, 0x17
        /*009a*/ 	.short	(.L_45 - .L_44)
.L_44:
        /*009c*/ 	.word	0x00000000
        /*00a0*/ 	.short	0x0000
        /*00a2*/ 	.short	0x0000
        /*00a4*/ 	.byte	0x00, 0xf5, 0x21, 0x00


	//----- nvinfo : EIATTR_SPARSE_MMA_MASK
	.align		4
.L_45:
        /*00a8*/ 	.byte	0x03, 0x50
        /*00aa*/ 	.short	0x0000


	//----- nvinfo : EIATTR_MAXREG_COUNT
	.align		4
        /*00ac*/ 	.byte	0x03, 0x1b
        /*00ae*/ 	.short	0x00ff


	//----- nvinfo : EIATTR_NUM_BARRIERS
	.align		4
        /*00b0*/ 	.byte	0x02, 0x4c
        /*00b2*/ 	.byte	0x01
	.zero		1


	//----- nvinfo : EIATTR_MERCURY_ISA_VERSION
	.align		4
        /*00b4*/ 	.byte	0x03, 0x5f
        /*00b6*/ 	.short	0x0101


	//----- nvinfo : EIATTR_VRC_CTA_INIT_COUNT
	.align		4
        /*00b8*/ 	.byte	0x02, 0x4a
	.zero		1
	.zero		1


	//----- nvinfo : EIATTR_EXIT_INSTR_OFFSETS
	.align		4
        /*00bc*/ 	.byte	0x04, 0x1c
        /*00be*/ 	.short	(.L_47 - .L_46)


	//   ....[0]....
.L_46:
        /*00c0*/ 	.word	0x00000290


	//   ....[1]....
        /*00c4*/ 	.word	0x00000300


	//   ....[2]....
        /*00c8*/ 	.word	0x00001e20


	//   ....[3]....
        /*00cc*/ 	.word	0x000033c0


	//----- nvinfo : EIATTR_CRS_STACK_SIZE
	.align		4
.L_47:
        /*00d0*/ 	.byte	0x04, 0x1e
        /*00d2*/ 	.short	(.L_49 - .L_48)
.L_48:
        /*00d4*/ 	.word	0x00000000


	//----- nvinfo : EIATTR_CBANK_PARAM_SIZE
	.align		4
.L_49:
        /*00d8*/ 	.byte	0x03, 0x19
        /*00da*/ 	.short	0x003c


	//----- nvinfo : EIATTR_PARAM_CBANK
	.align		4
        /*00dc*/ 	.byte	0x04, 0x0a
        /*00de*/ 	.short	(.L_51 - .L_50)
	.align		4
.L_50:
        /*00e0*/ 	.word	index@(.nv.constant0._Z17kernel_forward_d2PfS_S_S_S_iiiii)
        /*00e4*/ 	.short	0x0380
        /*00e6*/ 	.short	0x003c


	//----- nvinfo : EIATTR_SW_WAR
	.align		4
.L_51:
        /*00e8*/ 	.byte	0x04, 0x36
        /*00ea*/ 	.short	(.L_53 - .L_52)
.L_52:
        /*00ec*/ 	.word	0x00000008
.L_53:


//--------------------- .nv.info._Z17kernel_forward_d1PfS_S_S_S_S_iiiii --------------------------
	.section	.nv.info._Z17kernel_forward_d1PfS_S_S_S_S_iiiii,"",@"SHT_CUDA_INFO"
	.sectionflags	@""
	.align	4


	//----- nvinfo : EIATTR_CUDA_API_VERSION
	.align		4
        /*0000*/ 	.byte	0x04, 0x37
        /*0002*/ 	.short	(.L_55 - .L_54)
.L_54:
        /*0004*/ 	.word	0x00000082


	//----- nvinfo : EIATTR_KPARAM_INFO
	.align		4
.L_55:
        /*0008*/ 	.byte	0x04, 0x17
        /*000a*/ 	.short	(.L_57 - .L_56)
.L_56:
        /*000c*/ 	.word	0x00000000
        /*0010*/ 	.short	0x000a
        /*0012*/ 	.short	0x0040
        /*0014*/ 	.byte	0x00, 0xf0, 0x11, 0x00


	//----- nvinfo : EIATTR_KPARAM_INFO
	.align		4
.L_57:
        /*0018*/ 	.byte	0x04, 0x17
        /*001a*/ 	.short	(.L_59 - .L_58)
.L_58:
        /*001c*/ 	.word	0x00000000
        /*0020*/ 	.short	0x0009
        /*0022*/ 	.short	0x003c
        /*0024*/ 	.byte	0x00, 0xf0, 0x11, 0x00


	//----- nvinfo : EIATTR_KPARAM_INFO
	.align		4
.L_59:
        /*0028*/ 	.byte	0x04, 0x17
        /*002a*/ 	.short	(.L_61 - .L_60)
.L_60:
        /*002c*/ 	.word	0x00000000
        /*0030*/ 	.short	0x0008
        /*0032*/ 	.short	0x0038
        /*0034*/ 	.byte	0x00, 0xf0, 0x11, 0x00


	//----- nvinfo : EIATTR_KPARAM_INFO
	.align		4
.L_61:
        /*0038*/ 	.byte	0x04, 0x17
        /*003a*/ 	.short	(.L_63 - .L_62)
.L_62:
        /*003c*/ 	.word	0x00000000
        /*0040*/ 	.short	0x0007
        /*0042*/ 	.short	0x0034
        /*0044*/ 	.byte	0x00, 0xf0, 0x11, 0x00


	//----- nvinfo : EIATTR_KPARAM_INFO
	.align		4
.L_63:
        /*0048*/ 	.byte	0x04, 0x17
        /*004a*/ 	.short	(.L_65 - .L_64)
.L_64:
        /*004c*/ 	.word	0x00000000
        /*0050*/ 	.short	0x0006
        /*0052*/ 	.short	0x0030
        /*0054*/ 	.byte	0x00, 0xf0, 0x11, 0x00


	//----- nvinfo : EIATTR_KPARAM_INFO
	.align		4
.L_65:
        /*0058*/ 	.byte	0x04, 0x17
        /*005a*/ 	.short	(.L_67 - .L_66)
.L_66:
        /*005c*/ 	.word	0x00000000
        /*0060*/ 	.short	0x0005
        /*0062*/ 	.short	0x0028
        /*0064*/ 	.byte	0x00, 0xf5, 0x21, 0x00


	//----- nvinfo : EIATTR_KPARAM_INFO
	.align		4
.L_67:
        /*0068*/ 	.byte	0x04, 0x17
        /*006a*/ 	.short	(.L_69 - .L_68)
.L_68:
        /*006c*/ 	.word	0x00000000
        /*0070*/ 	.short	0x0004
        /*0072*/ 	.short	0x0020
        /*0074*/ 	.byte	0x00, 0xf5, 0x21, 0x00


	//----- nvinfo : EIATTR_KPARAM_INFO
	.align		4
.L_69:
        /*0078*/ 	.byte	0x04, 0x17
        /*007a*/ 	.short	(.L_71 - .L_70)
.L_70:
        /*007c*/ 	.word	0x00000000
        /*0080*/ 	.short	0x0003
        /*0082*/ 	.short	0x0018
        /*0084*/ 	.byte	0x00, 0xf5, 0x21, 0x00


	//----- nvinfo : EIATTR_KPARAM_INFO
	.align		4
.L_71:
        /*0088*/ 	.byte	0x04, 0x17
        /*008a*/ 	.short	(.L_73 - .L_72)
.L_72:
        /*008c*/ 	.word	0x00000000
        /*0090*/ 	.short	0x0002
        /*0092*/ 	.short	0x0010
        /*0094*/ 	.byte	0x00, 0xf5, 0x21, 0x00


	//----- nvinfo : EIATTR_KPARAM_INFO
	.align		4
.L_73:
        /*0098*/ 	.byte	0x04, 0x17
        /*009a*/ 	.short	(.L_75 - .L_74)
.L_74:
        /*009c*/ 	.word	0x00000000
        /*00a0*/ 	.short	0x0001
        /*00a2*/ 	.short	0x0008
        /*00a4*/ 	.byte	0x00, 0xf5, 0x21, 0x00


	//----- nvinfo : EIATTR_KPARAM_INFO
	.align		4
.L_75:
        /*00a8*/ 	.byte	0x04, 0x17
        /*00aa*/ 	.short	(.L_77 - .L_76)
.L_76:
        /*00ac*/ 	.word	0x00000000
        /*00b0*/ 	.short	0x0000
        /*00b2*/ 	.short	0x0000
        /*00b4*/ 	.byte	0x00, 0xf5, 0x21, 0x00


	//----- nvinfo : EIATTR_SPARSE_MMA_MASK
	.align		4
.L_77:
        /*00b8*/ 	.byte	0x03, 0x50
        /*00ba*/ 	.short	0x0000


	//----- nvinfo : EIATTR_MAXREG_COUNT
	.align		4
        /*00bc*/ 	.byte	0x03, 0x1b
        /*00be*/ 	.short	0x00ff


	//----- nvinfo : EIATTR_NUM_BARRIERS
	.align		4
        /*00c0*/ 	.byte	0x02, 0x4c
        /*00c2*/ 	.byte	0x01
	.zero		1


	//----- nvinfo : EIATTR_MERCURY_ISA_VERSION
	.align		4
        /*00c4*/ 	.byte	0x03, 0x5f
        /*00c6*/ 	.short	0x0101


	//----- nvinfo : EIATTR_VRC_CTA_INIT_COUNT
	.align		4
        /*00c8*/ 	.byte	0x02, 0x4a
	.zero		1
	.zero		1


	//----- nvinfo : EIATTR_EXIT_INSTR_OFFSETS
	.align		4
        /*00cc*/ 	.byte	0x04, 0x1c
        /*00ce*/ 	.short	(.L_79 - .L_78)


	//   ....[0]....
.L_78:
        /*00d0*/ 	.word	0x00000290


	//   ....[1]....
        /*00d4*/ 	.word	0x000002c0


	//   ....[2]....
        /*00d8*/ 	.word	0x000005e0


	//   ....[3]....
        /*00dc*/ 	.word	0x00001140


	//----- nvinfo : EIATTR_CBANK_PARAM_SIZE
	.align		4
.L_79:
        /*00e0*/ 	.byte	0x03, 0x19
        /*00e2*/ 	.short	0x0044


	//----- nvinfo : EIATTR_PARAM_CBANK
	.align		4
        /*00e4*/ 	.byte	0x04, 0x0a
        /*00e6*/ 	.short	(.L_81 - .L_80)
	.align		4
.L_80:
        /*00e8*/ 	.word	index@(.nv.constant0._Z17kernel_forward_d1PfS_S_S_S_S_iiiii)
        /*00ec*/ 	.short	0x0380
        /*00ee*/ 	.short	0x0044


	//----- nvinfo : EIATTR_SW_WAR
	.align		4
.L_81:
        /*00f0*/ 	.byte	0x04, 0x36
        /*00f2*/ 	.short	(.L_83 - .L_82)
.L_82:
        /*00f4*/ 	.word	0x00000008
.L_83:


//--------------------- .nv.info._Z14kernel_forwardPfS_S_S_S_S_S_S_S_S_S_S_S_iiiii --------------------------
	.section	.nv.info._Z14kernel_forwardPfS_S_S_S_S_S_S_S_S_S_S_S_iiiii,"",@"SHT_CUDA_INFO"
	.sectionflags	@""
	.align	4


	//----- nvinfo : EIATTR_CUDA_API_VERSION
	.align		4
        /*0000*/ 	.byte	0x04, 0x37
        /*0002*/ 	.short	(.L_85 - .L_84)
.L_84:
        /*0004*/ 	.word	0x00000082


	//----- nvinfo : EIATTR_KPARAM_INFO
	.align		4
.L_85:
        /*0008*/ 	.byte	0x04, 0x17
        /*000a*/ 	.short	(.L_87 - .L_86)
.L_86:
        /*000c*/ 	.word	0x00000000
        /*0010*/ 	.short	0x0011
        /*0012*/ 	.short	0x0078
        /*0014*/ 	.byte	0x00, 0xf0, 0x11, 0x00


	//----- nvinfo : EIATTR_KPARAM_INFO
	.align		4
.L_87:
        /*0018*/ 	.byte	0x04, 0x17
        /*001a*/ 	.short	(.L_89 - .L_88)
.L_88:
        /*001c*/ 	.word	0x00000000
        /*0020*/ 	.short	0x0010
        /*0022*/ 	.short	0x0074
        /*0024*/ 	.byte	0x00, 0xf0, 0x11, 0x00


	//----- nvinfo : EIATTR_KPARAM_INFO
	.align		4
.L_89:
        /*0028*/ 	.byte	0x04, 0x17
        /*002a*/ 	.short	(.L_91 - .L_90)
.L_90:
        /*002c*/ 	.word	0x00000000
        /*0030*/ 	.short	0x000f
        /*0032*/ 	.short	0x0070
        /*0034*/ 	.byte	0x00, 0xf0, 0x11, 0x00


	//----- nvinfo : EIATTR_KPARAM_INFO
	.align		4
.L_91:
        /*0038*/ 	.byte	0x04, 0x17
        /*003a*/ 	.short	(.L_93 - .L_92)
.L_92:
        /*003c*/ 	.word	0x00000000
        /*0040*/ 	.short	0x000e
        /*0042*/ 	.short	0x006c
        /*0044*/ 	.byte	0x00, 0xf0, 0x11, 0x00


	//----- nvinfo : EIATTR_KPARAM_INFO
	.align		4
.L_93:
        /*0048*/ 	.byte	0x04, 0x17
        /*004a*/ 	.short	(.L_95 - .L_94)
.L_94:
        /*004c*/ 	.word	0x00000000
        /*0050*/ 	.short	0x000d
        /*0052*/ 	.short	0x0068
        /*0054*/ 	.byte	0x00, 0xf0, 0x11, 0x00


	//----- nvinfo : EIATTR_KPARAM_INFO
	.align		4
.L_95:
        /*0058*/ 	.byte	0x04, 0x17
        /*005a*/ 	.short	(.L_97 - .L_96)
.L_96:
        /*005c*/ 	.word	0x00000000
        /*0060*/ 	.short	0x000c
        /*0062*/ 	.short	0x0060
        /*0064*/ 	.byte	0x00, 0xf5, 0x21, 0x00


	//----- nvinfo : EIATTR_KPARAM_INFO
	.align		4
.L_97:
        /*0068*/ 	.byte	0x04, 0x17
        /*006a*/ 	.short	(.L_99 - .L_98)
.L_98:
        /*006c*/ 	.word	0x00000000
        /*0070*/ 	.short	0x000b
        /*0072*/ 	.short	0x0058
        /*0074*/ 	.byte	0x00, 0xf5, 0x21, 0x00


	//----- nvinfo : EIATTR_KPARAM_INFO
	.align		4
.L_99:
        /*0078*/ 	.byte	0x04, 0x17
        /*007a*/ 	.short	(.L_101 - .L_100)
.L_100:
        /*007c*/ 	.word	0x00000000
        /*0080*/ 	.short	0x000a
        /*0082*/ 	.short	0x0050
        /*0084*/ 	.byte	0x00, 0xf5, 0x21, 0x00


	//----- nvinfo : EIATTR_KPARAM_INFO
	.align		4
.L_101:
        /*0088*/ 	.byte	0x04, 0x17
        /*008a*/ 	.short	(.L_103 - .L_102)
.L_102:
        /*008c*/ 	.word	0x00000000
        /*0090*/ 	.short	0x0009
        /*0092*/ 	.short	0x0048
        /*0094*/ 	.byte	0x00, 0xf5, 0x21, 0x00


	//----- nvinfo : EIATTR_KPARAM_INFO
	.align		4
.L_103:
        /*0098*/ 	.byte	0x04, 0x17
        /*009a*/ 	.short	(.L_105 - .L_104)
.L_104:
        /*009c*/ 	.word	0x00000000
        /*00a0*/ 	.short	0x0008
        /*00a2*/ 	.short	0x0040
        /*00a4*/ 	.byte	0x00, 0xf5, 0x21, 0x00


	//----- nvinfo : EIATTR_KPARAM_INFO
	.align		4
.L_105:
        /*00a8*/ 	.byte	0x04, 0x17
        /*00aa*/ 	.short	(.L_107 - .L_106)
.L_106:
        /*00ac*/ 	.word	0x00000000
        /*00b0*/ 	.short	0x0007
        /*00b2*/ 	.short	0x0038
        /*00b4*/ 	.byte	0x00, 0xf5, 0x21, 0x00


	//----- nvinfo : EIATTR_KPARAM_INFO
	.align		4
.L_107:
        /*00b8*/ 	.byte	0x04, 0x17
        /*00ba*/ 	.short	(.L_109 - .L_108)
.L_108:
        /*00bc*/ 	.word	0x00000000
        /*00c0*/ 	.short	0x0006
        /*00c2*/ 	.short	0x0030
        /*00c4*/ 	.byte	0x00, 0xf5, 0x21, 0x00


	//----- nvinfo : EIATTR_KPARAM_INFO
	.align		4
.L_109:
        /*00c8*/ 	.byte	0x04, 0x17
        /*00ca*/ 	.short	(.L_111 - .L_110)
.L_110:
        /*00cc*/ 	.word	0x00000000
        /*00d0*/ 	.short	0x0005
        /*00d2*/ 	.short	0x0028
        /*00d4*/ 	.byte	0x00, 0xf5, 0x21, 0x00


	//----- nvinfo : EIATTR_KPARAM_INFO
	.align		4
.L_111:
        /*00d8*/ 	.byte	0x04, 0x17
        /*00da*/ 	.short	(.L_113 - .L_112)
.L_112:
        /*00dc*/ 	.word	0x00000000
        /*00e0*/ 	.short	0x0004
        /*00e2*/ 	.short	0x0020
        /*00e4*/ 	.byte	0x00, 0xf5, 0x21, 0x00


	//----- nvinfo : EIATTR_KPARAM_INFO
	.align		4
.L_113:
        /*00e8*/ 	.byte	0x04, 0x17
        /*00ea*/ 	.short	(.L_115 - .L_114)
.L_114:
        /*00ec*/ 	.word	0x00000000
        /*00f0*/ 	.short	0x0003
        /*00f2*/ 	.short	0x0018
        /*00f4*/ 	.byte	0x00, 0xf5, 0x21, 0x00


	//----- nvinfo : EIATTR_KPARAM_INFO
	.align		4
.L_115:
        /*00f8*/ 	.byte	0x04, 0x17
        /*00fa*/ 	.short	(.L_117 - .L_116)
.L_116:
        /*00fc*/ 	.word	0x00000000
        /*0100*/ 	.short	0x0002
        /*0102*/ 	.short	0x0010
        /*0104*/ 	.byte	0x00, 0xf5, 0x21, 0x00


	//----- nvinfo : EIATTR_KPARAM_INFO
	.align		4
.L_117:
        /*0108*/ 	.byte	0x04, 0x17
        /*010a*/ 	.short	(.L_119 - .L_118)
.L_118:
        /*010c*/ 	.word	0x00000000
        /*0110*/ 	.short	0x0001
        /*0112*/ 	.short	0x0008
        /*0114*/ 	.byte	0x00, 0xf5, 0x21, 0x00


	//----- nvinfo : EIATTR_KPARAM_INFO
	.align		4
.L_119:
        /*0118*/ 	.byte	0x04, 0x17
        /*011a*/ 	.short	(.L_121 - .L_120)
.L_120:
        /*011c*/ 	.word	0x00000000
        /*0120*/ 	.short	0x0000
        /*0122*/ 	.short	0x0000
        /*0124*/ 	.byte	0x00, 0xf5, 0x21, 0x00


	//----- nvinfo : EIATTR_SPARSE_MMA_MASK
	.align		4
.L_121:
        /*0128*/ 	.byte	0x03, 0x50
        /*012a*/ 	.short	0x0000


	//----- nvinfo : EIATTR_MAXREG_COUNT
	.align		4
        /*012c*/ 	.byte	0x03, 0x1b
        /*012e*/ 	.short	0x00ff


	//----- nvinfo : EIATTR_NUM_BARRIERS
	.align		4
        /*0130*/ 	.byte	0x02, 0x4c
        /*0132*/ 	.byte	0x01
	.zero		1


	//----- nvinfo : EIATTR_MERCURY_ISA_VERSION
	.align		4
        /*0134*/ 	.byte	0x03, 0x5f
        /*0136*/ 	.short	0x0101


	//----- nvinfo : EIATTR_VRC_CTA_INIT_COUNT
	.align		4
        /*0138*/ 	.byte	0x02, 0x4a
	.zero		1
	.zero		1


	//----- nvinfo : EIATTR_EXIT_INSTR_OFFSETS
	.align		4
        /*013c*/ 	.byte	0x04, 0x1c
        /*013e*/ 	.short	(.L_123 - .L_122)


	//   ....[0]....
.L_122:
        /*0140*/ 	.word	0x00000060


	//   ....[1]....
        /*0144*/ 	.word	0x00003a50


	//   ....[2]....
        /*0148*/ 	.word	0x000045d0


	//   ....[3]....
        /*014c*/ 	.word	0x00006110


	//----- nvinfo : EIATTR_CRS_STACK_SIZE
	.align		4
.L_123:
        /*0150*/ 	.byte	0x04, 0x1e
        /*0152*/ 	.short	(.L_125 - .L_124)
.L_124:
        /*0154*/ 	.word	0x00000000


	//----- nvinfo : EIATTR_CBANK_PARAM_SIZE
	.align		4
.L_125:
        /*0158*/ 	.byte	0x03, 0x19
        /*015a*/ 	.short	0x007c


	//----- nvinfo : EIATTR_PARAM_CBANK
	.align		4
        /*015c*/ 	.byte	0x04, 0x0a
        /*015e*/ 	.short	(.L_127 - .L_126)
	.align		4
.L_126:
        /*0160*/ 	.word	index@(.nv.constant0._Z14kernel_forwardPfS_S_S_S_S_S_S_S_S_S_S_S_iiiii)
        /*0164*/ 	.short	0x0380
        /*0166*/ 	.short	0x007c


	//----- nvinfo : EIATTR_SW_WAR
	.align		4
.L_127:
        /*0168*/ 	.byte	0x04, 0x36
        /*016a*/ 	.short	(.L_129 - .L_128)
.L_128:
        /*016c*/ 	.word	0x00000008
.L_129:


//--------------------- .nv.info._Z19kernel_forward_rootPfS_S_S_S_S_iiii --------------------------
	.section	.nv.info._Z19kernel_forward_rootPfS_S_S_S_S_iiii,"",@"SHT_CUDA_INFO"
	.sectionflags	@""
	.align	4


	//----- nvinfo : EIATTR_CUDA_API_VERSION
	.align		4
        /*0000*/ 	.byte	0x04, 0x37
        /*0002*/ 	.short	(.L_131 - .L_130)
.L_130:
        /*0004*/ 	.word	0x00000082


	//----- nvinfo : EIATTR_KPARAM_INFO
	.align		4
.L_131:
        /*0008*/ 	.byte	0x04, 0x17
        /*000a*/ 	.short	(.L_133 - .L_132)
.L_132:
        /*000c*/ 	.word	0x00000000
        /*0010*/ 	.short	0x0009
        /*0012*/ 	.short	0x003c
        /*0014*/ 	.byte	0x00, 0xf0, 0x11, 0x00


	//----- nvinfo : EIATTR_KPARAM_INFO
	.align		4
.L_133:
        /*0018*/ 	.byte	0x04, 0x17
        /*001a*/ 	.short	(.L_135 - .L_134)
.L_134:
        /*001c*/ 	.word	0x00000000
        /*0020*/ 	.short	0x0008
        /*0022*/ 	.short	0x0038
        /*0024*/ 	.byte	0x00, 0xf0, 0x11, 0x00


	//----- nvinfo : EIATTR_KPARAM_INFO
	.align		4
.L_135:
        /*0028*/ 	.byte	0x04, 0x17
        /*002a*/ 	.short	(.L_137 - .L_136)
.L_136:
        /*002c*/ 	.word	0x00000000
        /*0030*/ 	.short	0x0007
        /*0032*/ 	.short	0x0034
        /*0034*/ 	.byte	0x00, 0xf0, 0x11, 0x00


	//----- nvinfo : EIATTR_KPARAM_INFO
	.align		4
.L_137:
        /*0038*/ 	.byte	0x04, 0x17
        /*003a*/ 	.short	(.L_139 - .L_138)
.L_138:
        /*003c*/ 	.word	0x00000000
        /*0040*/ 	.short	0x0006
        /*0042*/ 	.short	0x0030
        /*0044*/ 	.byte	0x00, 0xf0, 0x11, 0x00


	//----- nvinfo : EIATTR_KPARAM_INFO
	.align		4
.L_139:
        /*0048*/ 	.byte	0x04, 0x17
        /*004a*/ 	.short	(.L_141 - .L_140)
.L_140:
        /*004c*/ 	.word	0x00000000
        /*0050*/ 	.short	0x0005
        /*0052*/ 	.short	0x0028
        /*0054*/ 	.byte	0x00, 0xf5, 0x21, 0x00


	//----- nvinfo : EIATTR_KPARAM_INFO
	.align		4
.L_141:
        /*0058*/ 	.byte	0x04, 0x17
        /*005a*/ 	.short	(.L_143 - .L_142)
.L_142:
        /*005c*/ 	.word	0x00000000
        /*0060*/ 	.short	0x0004
        /*0062*/ 	.short	0x0020
        /*0064*/ 	.byte	0x00, 0xf5, 0x21, 0x00


	//----- nvinfo : EIATTR_KPARAM_INFO
	.align		4
.L_143:
        /*0068*/ 	.byte	0x04, 0x17
        /*006a*/ 	.short	(.L_145 - .L_144)
.L_144:
        /*006c*/ 	.word	0x00000000
        /*0070*/ 	.short	0x0003
        /*0072*/ 	.short	0x0018
        /*0074*/ 	.byte	0x00, 0xf5, 0x21, 0x00


	//----- nvinfo : EIATTR_KPARAM_INFO
	.align		4
.L_145:
        /*0078*/ 	.byte	0x04, 0x17
        /*007a*/ 	.short	(.L_147 - .L_146)
.L_146:
        /*007c*/ 	.word	0x00000000
        /*0080*/ 	.short	0x0002
        /*0082*/ 	.short	0x0010
        /*0084*/ 	.byte	0x00, 0xf5, 0x21, 0x00


	//----- nvinfo : EIATTR_KPARAM_INFO
	.align		4
.L_147:
        /*0088*/ 	.byte	0x04, 0x17
        /*008a*/ 	.short	(.L_149 - .L_148)
.L_148:
        /*008c*/ 	.word	0x00000000
        /*0090*/ 	.short	0x0001
        /*0092*/ 	.short	0x0008
        /*0094*/ 	.byte	0x00, 0xf5, 0x21, 0x00


	//----- nvinfo : EIATTR_KPARAM_INFO
	.align		4
.L_149:
        /*0098*/ 	.byte	0x04, 0x17
        /*009a*/ 	.short	(.L_151 - .L_150)
.L_150:
        /*009c*/ 	.word	0x00000000
        /*00a0*/ 	.short	0x0000
        /*00a2*/ 	.short	0x0000
        /*00a4*/ 	.byte	0x00, 0xf5, 0x21, 0x00


	//----- nvinfo : EIATTR_SPARSE_MMA_MASK
	.align		4
.L_151:
        /*00a8*/ 	.byte	0x03, 0x50
        /*00aa*/ 	.short	0x0000


	//----- nvinfo : EIATTR_MAXREG_COUNT
	.align		4
        /*00ac*/ 	.byte	0x03, 0x1b
        /*00ae*/ 	.short	0x00ff


	//----- nvinfo : EIATTR_NUM_BARRIERS
	.align		4
        /*00b0*/ 	.byte	0x02, 0x4c
        /*00b2*/ 	.byte	0x01
	.zero		1


	//----- nvinfo : EIATTR_MERCURY_ISA_VERSION
	.align		4
        /*00b4*/ 	.byte	0x03, 0x5f
        /*00b6*/ 	.short	0x0101


	//----- nvinfo : EIATTR_VRC_CTA_INIT_COUNT
	.align		4
        /*00b8*/ 	.byte	0x02, 0x4a
	.zero		1
	.zero		1


	//----- nvinfo : EIATTR_EXIT_INSTR_OFFSETS
	.align		4
        /*00bc*/ 	.byte	0x04, 0x1c
        /*00be*/ 	.short	(.L_153 - .L_152)


	//   ....[0]....
.L_152:
        /*00c0*/ 	.word	0x00001620


	//   ....[1]....
        /*00c4*/ 	.word	0x00001c40


	//----- nvinfo : EIATTR_CRS_STACK_SIZE
	.align		4
.L_153:
        /*00c8*/ 	.byte	0x04, 0x1e
        /*00ca*/ 	.short	(.L_155 - .L_154)
.L_154:
        /*00cc*/ 	.word	0x00000000


	//----- nvinfo : EIATTR_CBANK_PARAM_SIZE
	.align		4
.L_155:
        /*00d0*/ 	.byte	0x03, 0x19
        /*00d2*/ 	.short	0x0040


	//----- nvinfo : EIATTR_PARAM_CBANK
	.align		4
        /*00d4*/ 	.byte	0x04, 0x0a
        /*00d6*/ 	.short	(.L_157 - .L_156)
	.align		4
.L_156:
        /*00d8*/ 	.word	index@(.nv.constant0._Z19kernel_forward_rootPfS_S_S_S_S_iiii)
        /*00dc*/ 	.short	0x0380
        /*00de*/ 	.short	0x0040


	//----- nvinfo : EIATTR_SW_WAR
	.align		4
.L_157:
        /*00e0*/ 	.byte	0x04, 0x36
        /*00e2*/ 	.short	(.L_159 - .L_158)
.L_158:
        /*00e4*/ 	.word	0x00000008
.L_159:


//--------------------- .nv.callgraph             --------------------------
	.section	.nv.callgraph,"",@"SHT_CUDA_CALLGRAPH"
	.align	4
	.sectionentsize	8
	.align		4
        /*0000*/ 	.word	0x00000000
	.align		4
        /*0004*/ 	.word	0xffffffff
	.align		4
        /*0008*/ 	.word	0x00000000
	.align		4
        /*000c*/ 	.word	0xfffffffe
	.align		4
        /*0010*/ 	.word	0x00000000
	.align		4
        /*0014*/ 	.word	0xfffffffd
	.align		4
        /*0018*/ 	.word	0x00000000
	.align		4
        /*001c*/ 	.word	0xfffffffc


//--------------------- .text._Z17kernel_forward_d2PfS_S_S_S_iiiii --------------------------
	.section	.text._Z17kernel_forward_d2PfS_S_S_S_iiiii,"ax",@progbits
	.align	128
        .global         _Z17kernel_forward_d2PfS_S_S_S_iiiii
        .type           _Z17kernel_forward_d2PfS_S_S_S_iiiii,@function
        .size           _Z17kernel_forward_d2PfS_S_S_S_iiiii,(.L_x_110 - _Z17kernel_forward_d2PfS_S_S_S_iiiii)
        .other          _Z17kernel_forward_d2PfS_S_S_S_iiiii,@"STO_CUDA_ENTRY STV_DEFAULT"
_Z17kernel_forward_d2PfS_S_S_S_iiiii:
.text._Z17kernel_forward_d2PfS_S_S_S_iiiii:
[----:B------:R-:W-:Y:S01]  /*0000*/  LDC R1, c[0x0][0x37c] ;  /* 0x0000df00ff017b82 */ /* 0x000fe20000000800 */
[----:B------:R-:W0:Y:S07]  /*0010*/  LDCU UR15, c[0x0][0x3ac] ;  /* 0x00007580ff0f77ac */ /* 0x000e2e0008000800 */
[----:B------:R-:W1:Y:S01]  /*0020*/  S2UR UR9, SR_CTAID.X ;  /* 0x00000000000979c3 */ /* 0x000e620000002500 */
[----:B------:R-:W0:Y:S01]  /*0030*/  LDCU UR12, c[0x0][0x3b0] ;  /* 0x00007600ff0c77ac */ /* 0x000e220008000800 */
[----:B------:R-:W-:-:S06]  /*0040*/  UMOV UR4, URZ ;  /* 0x000000ff00047c82 */ /* 0x000fcc0008000000 */
[----:B------:R-:W2:Y:S01]  /*0050*/  S2UR UR13, SR_CTAID.Y ;  /* 0x00000000000d79c3 */ /* 0x000ea20000002600 */
[----:B0-----:R-:W-:-:S04]  /*0060*/  UIADD3 UR11, UPT, UPT, UR15, -UR12, URZ ;  /* 0x8000000c0f0b7290 */ /* 0x001fc8000fffe0ff */
[----:B------:R-:W-:-:S05]  /*0070*/  UIADD3 UR6, UPT, UPT, URZ, -UR11, URZ ;  /* 0x8000000bff067290 */ /* 0x000fca000fffe0ff */
[----:B------:R-:W0:Y:S08]  /*0080*/  I2F.U32.RP R0, UR11 ;  /* 0x0000000b00007d06 */ /* 0x000e300008209000 */
[----:B0-----:R-:W0:Y:S02]  /*0090*/  MUFU.RCP R0, R0 ;  /* 0x0000000000007308 */ /* 0x001e240000001000 */
[----:B0-----:R-:W-:-:S06]  /*00a0*/  IADD3 R2, PT, PT, R0, 0xffffffe, RZ ;  /* 0x0ffffffe00027810 */ /* 0x001fcc0007ffe0ff */
[----:B------:R-:W0:Y:S02]  /*00b0*/  F2I.FTZ.U32.TRUNC.NTZ R2, R2 ;  /* 0x0000000200027305 */ /* 0x000e24000021f000 */
[----:B0-----:R-:W-:-:S13]  /*00c0*/  R2UR UR5, R2 ;  /* 0x00000000020572ca */ /* 0x001fda00000e0000 */
[----:B------:R-:W-:-:S04]  /*00d0*/  UIMAD UR6, UR6, UR5, URZ ;  /* 0x00000005060672a4 */ /* 0x000fc8000f8e02ff */
[----:B------:R-:W-:-:S07]  /*00e0*/  UIMAD.WIDE.U32 UR4, UR5, UR6, UR4 ;  /* 0x00000006050472a5 */ /* 0x000fce000f8e0004 */
[----:B------:R-:W-:Y:S02]  /*00f0*/  UMOV UR6, UR5 ;  /* 0x0000000500067c82 */ /* 0x000fe40008000000 */
[----:B-1----:R-:W-:Y:S02]  /*0100*/  UIMAD.WIDE.U32 UR4, UR6, UR9, URZ ;  /* 0x00000009060472a5 */ /* 0x002fe4000f8e00ff */
[----:B--2---:R-:W-:Y:S02]  /*0110*/  UIMAD.WIDE.U32 UR6, UR6, UR13, URZ ;  /* 0x0000000d060672a5 */ /* 0x004fe4000f8e00ff */
[----:B------:R-:W-:Y:S02]  /*0120*/  UIADD3 UR4, UPT, UPT, -UR5, URZ, URZ ;  /* 0x000000ff05047290 */ /* 0x000fe4000fffe1ff */
[----:B------:R-:W-:Y:S02]  /*0130*/  UIADD3 UR6, UPT, UPT, -UR7, URZ, URZ ;  /* 0x000000ff07067290 */ /* 0x000fe4000fffe1ff */
[----:B------:R-:W-:-:S02]  /*0140*/  UIMAD UR4, UR11, UR4, UR9 ;  /* 0x000000040b0472a4 */ /* 0x000fc4000f8e0209 */
[----:B------:R-:W-:Y:S02]  /*0150*/  UIMAD UR6, UR11, UR6, UR13 ;  /* 0x000000060b0672a4 */ /* 0x000fe4000f8e020d */
[----:B------:R-:W-:Y:S02]  /*0160*/  UISETP.GE.U32.AND UP3, UPT, UR4, UR11, UPT ;  /* 0x0000000b0400728c */ /* 0x000fe4000bf66070 */
[----:B------:R-:W-:-:S09]  /*0170*/  UISETP.GE.U32.AND UP1, UPT, UR6, UR11, UPT ;  /* 0x0000000b0600728c */ /* 0x000fd2000bf26070 */
[----:B------:R-:W-:Y:S02]  /*0180*/  @UP3 UIADD3 UR4, UPT, UPT, -UR11, UR4, URZ ;  /* 0x000000040b043290 */ /* 0x000fe4000fffe1ff */
[----:B------:R-:W-:Y:S02]  /*0190*/  @UP1 UIADD3 UR6, UPT, UPT, -UR11, UR6, URZ ;  /* 0x000000060b061290 */ /* 0x000fe4000fffe1ff */
[----:B------:R-:W-:Y:S02]  /*01a0*/  UISETP.GE.U32.AND UP2, UPT, UR4, UR11, UPT ;  /* 0x0000000b0400728c */ /* 0x000fe4000bf46070 */
[----:B------:R-:W-:Y:S02]  /*01b0*/  UISETP.GE.U32.AND UP0, UPT, UR6, UR11, UPT ;  /* 0x0000000b0600728c */ /* 0x000fe4000bf06070 */
[----:B------:R-:W-:Y:S02]  /*01c0*/  @UP3 UIADD3 UR5, UPT, UPT, UR5, 0x1, URZ ;  /* 0x0000000105053890 */ /* 0x000fe4000fffe0ff */
[----:B------:R-:W-:-:S02]  /*01d0*/  UISETP.NE.U32.AND UP3, UPT, UR11, URZ, UPT ;  /* 0x000000ff0b00728c */ /* 0x000fc4000bf65070 */
[----:B------:R-:W-:-:S03]  /*01e0*/  ULOP3.LUT UR4, URZ, UR11, URZ, 0x33, !UPT ;  /* 0x0000000bff047292 */ /* 0x000fc6000f8e33ff */
[----:B------:R-:W-:Y:S02]  /*01f0*/  @UP2 UIADD3 UR5, UPT, UPT, UR5, 0x1, URZ ;  /* 0x0000000105052890 */ /* 0x000fe4000fffe0ff */
[----:B------:R-:W-:Y:S02]  /*0200*/  @UP0 UIADD3 UR6, UPT, UPT, -UR11, UR6, URZ ;  /* 0x000000060b060290 */ /* 0x000fe4000fffe1ff */
[----:B------:R-:W-:Y:S02]  /*0210*/  USEL UR5, UR4, UR5, !UP3 ;  /* 0x0000000504057287 */ /* 0x000fe4000d800000 */
[----:B------:R-:W-:Y:S02]  /*0220*/  USEL UR6, UR4, UR6, !UP3 ;  /* 0x0000000604067287 */ /* 0x000fe4000d800000 */
[----:B------:R-:W-:Y:S02]  /*0230*/  UIADD3 UR10, UPT, UPT, -UR5, URZ, URZ ;  /* 0x000000ff050a7290 */ /* 0x000fe4000fffe1ff */
[----:B------:R-:W-:-:S02]  /*0240*/  UIADD3 UR8, UPT, UPT, UR6, 0x1, URZ ;  /* 0x0000000106087890 */ /* 0x000fc4000fffe0ff */
[----:B------:R-:W-:-:S04]  /*0250*/  UIMAD UR6, UR11, UR10, UR9 ;  /* 0x0000000a0b0672a4 */ /* 0x000fc8000f8e0209 */
[----:B------:R-:W-:-:S04]  /*0260*/  UIADD3 UR9, UPT, UPT, UR8, UR12, UR6 ;  /* 0x0000000c08097290 */ /* 0x000fc8000fffe006 */
[----:B------:R-:W-:-:S06]  /*0270*/  UISETP.GE.AND UP2, UPT, UR9, UR15, UPT ;  /* 0x0000000f0900728c */ /* 0x000fcc000bf46270 */
[----:B------:R-:W-:-:S13]  /*0280*/  PLOP3.LUT P0, PT, PT, PT, UP2, 0x80, 0x8 ;  /* 0x000000000008781c */ /* 0x000fda0003f0f028 */
[----:B------:R-:W-:Y:S05]  /*0290*/  @P0 EXIT ;  /* 0x000000000000094d */ /* 0x000fea0003800000 */
[----:B------:R-:W-:-:S04]  /*02a0*/  @UP1 UIADD3 UR7, UPT, UPT, UR7, 0x1, URZ ;  /* 0x0000000107071890 */ /* 0x000fc8000fffe0ff */
[----:B------:R-:W-:-:S04]  /*02b0*/  @UP0 UIADD3 UR7, UPT, UPT, UR7, 0x1, URZ ;  /* 0x0000000107070890 */ /* 0x000fc8000fffe0ff */
[----:B------:R-:W-:-:S04]  /*02c0*/  USEL UR4, UR4, UR7, !UP3 ;  /* 0x0000000704047287 */ /* 0x000fc8000d800000 */
[----:B------:R-:W-:-:S04]  /*02d0*/  UIADD3 UR7, UPT, UPT, UR4, 0x1, URZ ;  /* 0x0000000104077890 */ /* 0x000fc8000fffe0ff */
[----:B------:R-:W-:-:S06]  /*02e0*/  UISETP.GE.AND UP0, UPT, UR7, UR12, UPT ;  /* 0x0000000c0700728c */ /* 0x000fcc000bf06270 */
[----:B------:R-:W-:-:S13]  /*02f0*/  PLOP3.LUT P0, PT, PT, PT, UP0, 0x80, 0x8 ;  /* 0x000000000008781c */ /* 0x000fda0003f0f008 */
[----:B------:R-:W-:Y:S05]  /*0300*/  @P0 EXIT ;  /* 0x000000000000094d */ /* 0x000fea0003800000 */
[----:B------:R-:W0:Y:S01]  /*0310*/  LDCU UR7, c[0x0][0x3b8] ;  /* 0x00007700ff0777ac */ /* 0x000e220008000800 */
[----:B------:R-:W1:Y:S01]  /*0320*/  LDC.64 R4, c[0x0][0x390] ;  /* 0x0000e400ff047b82 */ /* 0x000e620000000a00 */
[----:B------:R-:W2:Y:S01]  /*0330*/  S2R R6, SR_TID.X ;  /* 0x0000000000067919 */ /* 0x000ea20000002100 */
[----:B------:R-:W-:Y:S01]  /*0340*/  MOV R12, 0xff800000 ;  /* 0xff800000000c7802 */ /* 0x000fe20000000f00 */
[----:B------:R-:W-:Y:S02]  /*0350*/  UIMAD UR10, UR15, UR15, URZ ;  /* 0x0000000f0f0a72a4 */ /* 0x000fe4000f8e02ff */
[----:B------:R-:W-:Y:S02]  /*0360*/  UISETP.GT.U32.AND UP0, UPT, UR11, UR13, UPT ;  /* 0x0000000d0b00728c */ /* 0x000fe4000bf04070 */
[----:B------:R-:W-:Y:S01]  /*0370*/  UIADD3 UR4, UPT, UPT, UR6, UR4, URZ ;  /* 0x0000000406047290 */ /* 0x000fe2000fffe0ff */
[----:B------:R-:W3:Y:S01]  /*0380*/  LDC.64 R2, c[0x0][0x398] ;  /* 0x0000e600ff027b82 */ /* 0x000ee20000000a00 */
[----:B------:R-:W4:Y:S07]  /*0390*/  LDCU.64 UR16, c[0x0][0x358] ;  /* 0x00006b00ff1077ac */ /* 0x000f2e0008000a00 */
[----:B------:R-:W1:Y:S01]  /*03a0*/  S2UR UR14, SR_CTAID.Z ;  /* 0x00000000000e79c3 */ /* 0x000e620000002700 */
[----:B0-----:R-:W-:Y:S01]  /*03b0*/  MOV R7, UR7 ;  /* 0x0000000700077c02 */ /* 0x001fe20008000f00 */
[----:B------:R-:W-:-:S03]  /*03c0*/  UIMAD UR7, UR5, UR10, URZ ;  /* 0x0000000a050772a4 */ /* 0x000fc6000f8e02ff */
[C---:B------:R-:W-:Y:S01]  /*03d0*/  SHF.L.U32 R23, R7.reuse, 0x2, RZ ;  /* 0x0000000207177819 */ /* 0x040fe200000006ff */
[----:B------:R-:W-:Y:S02]  /*03e0*/  UIMAD UR12, UR10, UR7, URZ ;  /* 0x000000070a0c72a4 */ /* 0x000fe4000f8e02ff */
[C---:B------:R-:W-:Y:S02]  /*03f0*/  IMAD R13, R7.reuse, UR10, RZ ;  /* 0x0000000a070d7c24 */ /* 0x040fe4000f8e02ff */
[----:B------:R-:W-:Y:S02]  /*0400*/  IMAD R0, R7, UR15, RZ ;  /* 0x0000000f07007c24 */ /* 0x000fe4000f8e02ff */
[----:B------:R-:W-:Y:S01]  /*0410*/  IMAD R9, R23, UR7, RZ ;  /* 0x0000000717097c24 */ /* 0x000fe2000f8e02ff */
[----:B------:R-:W-:Y:S01]  /*0420*/  UIADD3 UR7, UPT, UPT, UR4, 0x1, URZ ;  /* 0x0000000104077890 */ /* 0x000fe2000fffe0ff */
[----:B------:R-:W-:Y:S01]  /*0430*/  IMAD R11, R7, UR12, RZ ;  /* 0x0000000c070b7c24 */ /* 0x000fe2000f8e02ff */
[----:B------:R-:W-:Y:S01]  /*0440*/  UIMAD UR12, UR10, UR15, URZ ;  /* 0x0000000f0a0c72a4 */ /* 0x000fe2000f8e02ff */
[----:B-1----:R-:W-:Y:S01]  /*0450*/  IMAD.WIDE R4, R9, 0x4, R4 ;  /* 0x0000000409047825 */ /* 0x002fe200078e0204 */
[----:B------:R-:W-:-:S03]  /*0460*/  UIADD3 UR8, UPT, UPT, UR8, UR7, URZ ;  /* 0x0000000708087290 */ /* 0x000fc6000fffe0ff */
[----:B---3--:R-:W-:-:S04]  /*0470*/  IMAD.WIDE R2, R11, 0x4, R2 ;  /* 0x000000040b027825 */ /* 0x008fc800078e0202 */
[----:B------:R-:W-:Y:S01]  /*0480*/  IMAD R21, R7, UR12, RZ ;  /* 0x0000000c07157c24 */ /* 0x000fe2000f8e02ff */
[----:B------:R-:W-:Y:S06]  /*0490*/  BAR.SYNC.DEFER_BLOCKING 0x0 ;  /* 0x0000000000007b1d */ /* 0x000fec0000010000 */
[----:B--2-4-:R-:W-:Y:S05]  /*04a0*/  BRA.U UP0, `(.L_x_0) ;  /* 0x0000000900fc7547 */ /* 0x014fea000b800000 */
[----:B------:R-:W0:Y:S01]  /*04b0*/  LDC R20, c[0x0][0x3b8] ;  /* 0x0000ee00ff147b82 */ /* 0x000e220000000800 */
[--C-:B------:R-:W-:Y:S02]  /*04c0*/  IMAD R9, R13, UR7, R6.reuse ;  /* 0x000000070d097c24 */ /* 0x100fe4000f8e0206 */
[----:B------:R-:W-:Y:S02]  /*04d0*/  HFMA2 R17, -RZ, RZ, 0.96630859375, -0.0022525787353515625 ;  /* 0x3bbb989dff117431 */ /* 0x000fe400000001ff */
[----:B------:R-:W-:Y:S02]  /*04e0*/  IMAD R11, R21, UR6, R6 ;  /* 0x00000006150b7c24 */ /* 0x000fe4000f8e0206 */
[----:B------:R-:W-:Y:S02]  /*04f0*/  HFMA2 R15, -RZ, RZ, 1.625, 0 ;  /* 0x3e800000ff0f7431 */ /* 0x000fe400000001ff */
[C---:B------:R-:W-:Y:S01]  /*0500*/  IMAD R8, R0.reuse, UR8, R9 ;  /* 0x0000000800087c24 */ /* 0x040fe2000f8e0209 */
[----:B------:R-:W-:Y:S01]  /*0510*/  MOV R12, 0xff800000 ;  /* 0xff800000000c7802 */ /* 0x000fe20000000f00 */
[----:B------:R-:W-:Y:S01]  /*0520*/  IMAD R18, R0, UR8, R11 ;  /* 0x0000000800127c24 */ /* 0x000fe2000f8e020b */
[----:B------:R-:W-:Y:S01]  /*0530*/  MOV R16, 0x437c0000 ;  /* 0x437c000000107802 */ /* 0x000fe20000000f00 */
[C---:B------:R-:W-:Y:S01]  /*0540*/  IMAD R19, R7.reuse, UR9, R8 ;  /* 0x0000000907137c24 */ /* 0x040fe2000f8e0208 */
[----:B------:R-:W-:Y:S01]  /*0550*/  MOV R14, 0x3d39bf78 ;  /* 0x3d39bf78000e7802 */ /* 0x000fe20000000f00 */
[----:B------:R-:W-:Y:S01]  /*0560*/  IMAD R18, R7, UR9, R18 ;  /* 0x0000000907127c24 */ /* 0x000fe2000f8e0212 */
[----:B------:R-:W1:Y:S01]  /*0570*/  LDCU UR15, c[0x0][0x3ac] ;  /* 0x00007580ff0f77ac */ /* 0x000e620008000800 */
[----:B------:R-:W-:-:S05]  /*0580*/  UMOV UR11, UR6 ;  /* 0x00000006000b7c82 */ /* 0x000fca0008000000 */
.L_x_7:
[----:B------:R-:W-:Y:S02]  /*0590*/  UIADD3 UR12, UPT, UPT, UR11, 0x1, URZ ;  /* 0x000000010b0c7890 */ /* 0x000fe4000fffe0ff */
[----:B------:R-:W-:Y:S02]  /*05a0*/  IMAD R8, R21, UR11, R21 ;  /* 0x0000000b15087c24 */ /* 0x000fe4000f8e0215 */
[----:B-1----:R-:W-:-:S03]  /*05b0*/  UIMAD UR11, UR6, UR15, UR12 ;  /* 0x0000000f060b72a4 */ /* 0x002fc6000f8e020c */
[----:B------:R-:W-:-:S03]  /*05c0*/  IADD3 R9, PT, PT, R19, R8, RZ ;  /* 0x0000000813097210 */ /* 0x000fc60007ffe0ff */
[----:B------:R-:W-:Y:S02]  /*05d0*/  IMAD R11, R23, UR11, R6 ;  /* 0x0000000b170b7c24 */ /* 0x000fe4000f8e0206 */
[----:B------:R-:W-:-:S04]  /*05e0*/  IMAD.WIDE R8, R9, 0x4, R2 ;  /* 0x0000000409087825 */ /* 0x000fc800078e0202 */
[----:B------:R-:W-:Y:S01]  /*05f0*/  IMAD.WIDE R10, R11, 0x4, R4 ;  /* 0x000000040b0a7825 */ /* 0x000fe200078e0204 */
[----:B------:R-:W2:Y:S05]  /*0600*/  LDG.E R7, desc[UR16][R8.64] ;  /* 0x0000001008077981 */ /* 0x000eaa000c1e1900 */
[----:B------:R-:W2:Y:S01]  /*0610*/  LDG.E R10, desc[UR16][R10.64] ;  /* 0x000000100a0a7981 */ /* 0x000ea2000c1e1900 */
[----:B------:R-:W-:Y:S01]  /*0620*/  UISETP.GE.U32.AND UP0, UPT, UR12, UR4, UPT ;  /* 0x000000040c00728c */ /* 0x000fe2000bf06070 */
[----:B------:R-:W-:Y:S01]  /*0630*/  BSSY.RECONVERGENT B0, `(.L_x_1) ;  /* 0x000004e000007945 */ /* 0x000fe20003800200 */
[----:B------:R-:W-:Y:S01]  /*0640*/  UMOV UR11, UR12 ;  /* 0x0000000c000b7c82 */ /* 0x000fe20008000000 */
[----:B--2---:R-:W-:-:S05]  /*0650*/  FADD R7, R7, R10 ;  /* 0x0000000a07077221 */ /* 0x004fca0000000000 */
[----:B------:R-:W-:-:S13]  /*0660*/  FSETP.GTU.AND P0, PT, R7, R12, PT ;  /* 0x0000000c0700720b */ /* 0x000fda0003f0c000 */
[----:B------:R-:W-:Y:S05]  /*0670*/  @P0 BRA `(.L_x_2) ;  /* 0x0000000000940947 */ /* 0x000fea0003800000 */
[----:B------:R-:W-:-:S04]  /*0680*/  FADD R8, R7, -R12 ;  /* 0x8000000c07087221 */ /* 0x000fc80000000000 */
[----:B------:R-:W-:-:S04]  /*0690*/  FFMA.SAT R7, R8, R17, 0.5 ;  /* 0x3f00000008077423 */ /* 0x000fc80000002011 */
[----:B------:R-:W-:-:S04]  /*06a0*/  FFMA.RM R7, R7, R16, 12582913 ;  /* 0x4b40000107077423 */ /* 0x000fc80000004010 */
[C---:B------:R-:W-:Y:S01]  /*06b0*/  FADD R9, R7.reuse, -12583039 ;  /* 0xcb40007f07097421 */ /* 0x040fe20000000000 */
[----:B------:R-:W-:-:S03]  /*06c0*/  SHF.L.U32 R7, R7, 0x17, RZ ;  /* 0x0000001707077819 */ /* 0x000fc600000006ff */
[----:B------:R-:W-:-:S04]  /*06d0*/  FFMA R9, R8, 1.4426950216293334961, -R9 ;  /* 0x3fb8aa3b08097823 */ /* 0x000fc80000000809 */
[----:B------:R-:W-:-:S06]  /*06e0*/  FFMA R10, R8, 1.925963033500011079e-08, R9 ;  /* 0x32a57060080a7823 */ /* 0x000fcc0000000009 */
[----:B------:R-:W1:Y:S02]  /*06f0*/  MUFU.EX2 R10, R10 ;  /* 0x0000000a000a7308 */ /* 0x000e640000000800 */
[----:B-1----:R-:W-:-:S04]  /*0700*/  FMUL R7, R7, R10 ;  /* 0x0000000a07077220 */ /* 0x002fc80000400000 */
[C---:B------:R-:W-:Y:S01]  /*0710*/  FADD.RZ R8, R7.reuse, 1 ;  /* 0x3f80000007087421 */ /* 0x040fe2000000c000 */
[----:B------:R-:W-:-:S04]  /*0720*/  ISETP.GE.U32.AND P0, PT, R7, 0x7f800000, PT ;  /* 0x7f8000000700780c */ /* 0x000fc80003f06070 */
[----:B------:R-:W-:Y:S02]  /*0730*/  IADD3 R8, PT, PT, R8, -0x3f400000, RZ ;  /* 0xc0c0000008087810 */ /* 0x000fe40007ffe0ff */
[----:B------:R-:W-:Y:S02]  /*0740*/  ISETP.GT.AND P1, PT, R7, -0x40800000, P0 ;  /* 0xbf8000000700780c */ /* 0x000fe40000724270 */
[----:B------:R-:W-:-:S04]  /*0750*/  LOP3.LUT R8, R8, 0xff800000, RZ, 0xc0, !PT ;  /* 0xff80000008087812 */ /* 0x000fc800078ec0ff */
[----:B------:R-:W-:Y:S02]  /*0760*/  IADD3 R22, PT, PT, -R8, 0x40800000, RZ ;  /* 0x4080000008167810 */ /* 0x000fe40007ffe1ff */
[-C--:B------:R-:W-:Y:S02]  /*0770*/  IADD3 R9, PT, PT, R7, -R8.reuse, RZ ;  /* 0x8000000807097210 */ /* 0x080fe40007ffe0ff */
[----:B------:R-:W-:Y:S01]  /*0780*/  I2FP.F32.S32 R8, R8 ;  /* 0x0000000800087245 */ /* 0x000fe20000201400 */
[----:B------:R-:W-:Y:S01]  /*0790*/  FFMA R22, R22, R15, -1 ;  /* 0xbf80000016167423 */ /* 0x000fe2000000000f */
[----:B------:R-:W-:-:S03]  /*07a0*/  @P0 MOV R10, 0x7f800000 ;  /* 0x7f800000000a0802 */ /* 0x000fc60000000f00 */
[----:B------:R-:W-:Y:S01]  /*07b0*/  FADD R9, R9, R22 ;  /* 0x0000001609097221 */ /* 0x000fe20000000000 */
[----:B------:R-:W-:-:S03]  /*07c0*/  FMUL R8, R8, 1.1920928955078125e-07 ;  /* 0x3400000008087820 */ /* 0x000fc60000400000 */
[----:B------:R-:W-:-:S04]  /*07d0*/  FFMA R22, R9, -R14, 0.10546888411045074463 ;  /* 0x3dd8001209167423 */ /* 0x000fc8000000080e */
[----:B------:R-:W-:-:S04]  /*07e0*/  FFMA R22, R9, R22, -0.13229703903198242188 ;  /* 0xbe0778e009167423 */ /* 0x000fc80000000016 */
[----:B------:R-:W-:-:S04]  /*07f0*/  FFMA R22, R9, R22, 0.14491446316242218018 ;  /* 0x3e14647509167423 */ /* 0x000fc80000000016 */
[----:B------:R-:W-:-:S04]  /*0800*/  FFMA R22, R9, R22, -0.16641564667224884033 ;  /* 0xbe2a68dd09167423 */ /* 0x000fc80000000016 */
[----:B------:R-:W-:-:S04]  /*0810*/  FFMA R22, R9, R22, 0.19988867640495300293 ;  /* 0x3e4caf9e09167423 */ /* 0x000fc80000000016 */
[----:B------:R-:W-:-:S04]  /*0820*/  FFMA R22, R9, R22, -0.25000196695327758789 ;  /* 0xbe80004209167423 */ /* 0x000fc80000000016 */
[----:B------:R-:W-:-:S04]  /*0830*/  FFMA R22, R9, R22, 0.33333510160446166992 ;  /* 0x3eaaaae609167423 */ /* 0x000fc80000000016 */
[----:B------:R-:W-:-:S04]  /*0840*/  FFMA R22, R9, R22, -0.5 ;  /* 0xbf00000009167423 */ /* 0x000fc80000000016 */
[----:B------:R-:W-:-:S04]  /*0850*/  FMUL R22, R9, R22 ;  /* 0x0000001609167220 */ /* 0x000fc80000400000 */
[----:B------:R-:W-:-:S04]  /*0860*/  FFMA R9, R9, R22, R9 ;  /* 0x0000001609097223 */ /* 0x000fc80000000009 */
[----:B------:R-:W-:Y:S01]  /*0870*/  FFMA R9, R8, 0.69314718246459960938, R9 ;  /* 0x3f31721808097823 */ /* 0x000fe20000000009 */
[C---:B------:R-:W-:Y:S01]  /*0880*/  @P1 FFMA R9, R7.reuse, R10, +INF ;  /* 0x7f80000007091423 */ /* 0x040fe2000000000a */
[----:B------:R-:W-:-:S04]  /*0890*/  @P0 FSETP.NEU.AND P1, PT, R7, RZ, PT ;  /* 0x000000ff0700020b */ /* 0x000fc80003f2d000 */
[----:B------:R-:W-:-:S05]  /*08a0*/  @P0 FSEL R9, R9, -RZ, P1 ;  /* 0x800000ff09090208 */ /* 0x000fca0000800000 */
[----:B------:R-:W-:Y:S01]  /*08b0*/  FADD R12, R9, R12 ;  /* 0x0000000c090c7221 */ /* 0x000fe20000000000 */
[----:B------:R-:W-:Y:S06]  /*08c0*/  BRA `(.L_x_3) ;  /* 0x0000000000907947 */ /* 0x000fec0003800000 */
.L_x_2:
[----:B------:R-:W-:-:S04]  /*08d0*/  FADD R12, -R7, R12 ;  /* 0x0000000c070c7221 */ /* 0x000fc80000000100 */
[----:B------:R-:W-:-:S04]  /*08e0*/  FFMA.SAT R9, R12, R17, 0.5 ;  /* 0x3f0000000c097423 */ /* 0x000fc80000002011 */
[----:B------:R-:W-:-:S04]  /*08f0*/  FFMA.RM R9, R9, R16, 12582913 ;  /* 0x4b40000109097423 */ /* 0x000fc80000004010 */
[C---:B------:R-:W-:Y:S01]  /*0900*/  FADD R11, R9.reuse, -12583039 ;  /* 0xcb40007f090b7421 */ /* 0x040fe20000000000 */
[----:B------:R-:W-:-:S03]  /*0910*/  SHF.L.U32 R8, R9, 0x17, RZ ;  /* 0x0000001709087819 */ /* 0x000fc600000006ff */
[----:B------:R-:W-:-:S04]  /*0920*/  FFMA R11, R12, 1.4426950216293334961, -R11 ;  /* 0x3fb8aa3b0c0b7823 */ /* 0x000fc8000000080b */
[----:B------:R-:W-:-:S04]  /*0930*/  FFMA R12, R12, 1.925963033500011079e-08, R11 ;  /* 0x32a570600c0c7823 */ /* 0x000fc8000000000b */
        /* <DEDUP_REMOVED lines=10> */
[----:B------:R-:W-:-:S04]  /*09e0*/  FFMA R10, R10, R15, -1 ;  /* 0xbf8000000a0a7423 */ /* 0x000fc8000000000f */
        /* <DEDUP_REMOVED lines=11> */
[----:B------:R-:W-:Y:S01]  /*0aa0*/  FFMA R10, R11, R10, R11 ;  /* 0x0000000a0b0a7223 */ /* 0x000fe2000000000b */
[----:B------:R-:W-:-:S03]  /*0ab0*/  @P0 MOV R11, 0x7f800000 ;  /* 0x7f800000000b0802 */ /* 0x000fc60000000f00 */
[----:B------:R-:W-:Y:S02]  /*0ac0*/  FFMA R10, R9, 0.69314718246459960938, R10 ;  /* 0x3f317218090a7823 */ /* 0x000fe4000000000a */
[C---:B------:R-:W-:Y:S01]  /*0ad0*/  @P1 FFMA R10, R8.reuse, R11, +INF ;  /* 0x7f800000080a1423 */ /* 0x040fe2000000000b */
[----:B------:R-:W-:-:S04]  /*0ae0*/  @P0 FSETP.NEU.AND P1, PT, R8, RZ, PT ;  /* 0x000000ff0800020b */ /* 0x000fc80003f2d000 */
[----:B------:R-:W-:-:S05]  /*0af0*/  @P0 FSEL R10, R10, -RZ, P1 ;  /* 0x800000ff0a0a0208 */ /* 0x000fca0000800000 */
[----:B------:R-:W-:-:S07]  /*0b00*/  FADD R12, R7, R10 ;  /* 0x0000000a070c7221 */ /* 0x000fce0000000000 */
.L_x_3:
[----:B------:R-:W-:Y:S05]  /*0b10*/  BSYNC.RECONVERGENT B0 ;  /* 0x0000000000007941 */ /* 0x000fea0003800200 */
.L_x_1:
[----:B0-----:R-:W-:Y:S01]  /*0b20*/  MOV R7, R20 ;  /* 0x0000001400077202 */ /* 0x001fe20000000f00 */
[----:B------:R-:W-:Y:S02]  /*0b30*/  UIMAD UR13, UR12, UR15, UR7 ;  /* 0x0000000f0c0d72a4 */ /* 0x000fe4000f8e0207 */
[----:B------:R-:W-:Y:S01]  /*0b40*/  IMAD R9, R13, UR12, R18 ;  /* 0x0000000c0d097c24 */ /* 0x000fe2000f8e0212 */
[----:B------:R-:W-:-:S05]  /*0b50*/  IADD3 R8, PT, PT, R6, R7, RZ ;  /* 0x0000000706087210 */ /* 0x000fca0007ffe0ff */
[----:B------:R-:W-:Y:S02]  /*0b60*/  IMAD R11, R23, UR13, R8 ;  /* 0x0000000d170b7c24 */ /* 0x000fe4000f8e0208 */
[----:B------:R-:W-:-:S04]  /*0b70*/  IMAD.WIDE R8, R9, 0x4, R2 ;  /* 0x0000000409087825 */ /* 0x000fc800078e0202 */
[----:B------:R-:W-:Y:S02]  /*0b80*/  IMAD.WIDE R10, R11, 0x4, R4 ;  /* 0x000000040b0a7825 */ /* 0x000fe400078e0204 */
[----:B------:R-:W2:Y:S04]  /*0b90*/  LDG.E R8, desc[UR16][R8.64] ;  /* 0x0000001008087981 */ /* 0x000ea8000c1e1900 */
[----:B------:R-:W2:Y:S01]  /*0ba0*/  LDG.E R11, desc[UR16][R10.64] ;  /* 0x000000100a0b7981 */ /* 0x000ea2000c1e1900 */
[----:B------:R-:W-:Y:S01]  /*0bb0*/  BSSY.RECONVERGENT B0, `(.L_x_4) ;  /* 0x000004d000007945 */ /* 0x000fe20003800200 */
[----:B--2---:R-:W-:-:S05]  /*0bc0*/  FADD R25, R8, R11 ;  /* 0x0000000b08197221 */ /* 0x004fca0000000000 */
[----:B------:R-:W-:-:S13]  /*0bd0*/  FSETP.GTU.AND P0, PT, R25, R12, PT ;  /* 0x0000000c1900720b */ /* 0x000fda0003f0c000 */
[----:B------:R-:W-:Y:S05]  /*0be0*/  @P0 BRA `(.L_x_5) ;  /* 0x0000000000940947 */ /* 0x000fea0003800000 */
[----:B------:R-:W-:-:S04]  /*0bf0*/  FADD R8, R25, -R12 ;  /* 0x8000000c19087221 */ /* 0x000fc80000000000 */
[----:B------:R-:W-:-:S04]  /*0c00*/  FFMA.SAT R9, R8, R17, 0.5 ;  /* 0x3f00000008097423 */ /* 0x000fc80000002011 */
[----:B------:R-:W-:-:S04]  /*0c10*/  FFMA.RM R9, R9, R16, 12582913 ;  /* 0x4b40000109097423 */ /* 0x000fc80000004010 */
[----:B------:R-:W-:-:S04]  /*0c20*/  FADD R11, R9, -12583039 ;  /* 0xcb40007f090b7421 */ /* 0x000fc80000000000 */
[----:B------:R-:W-:-:S04]  /*0c30*/  FFMA R11, R8, 1.4426950216293334961, -R11 ;  /* 0x3fb8aa3b080b7823 */ /* 0x000fc8000000080b */
[----:B------:R-:W-:Y:S01]  /*0c40*/  FFMA R10, R8, 1.925963033500011079e-08, R11 ;  /* 0x32a57060080a7823 */ /* 0x000fe2000000000b */
[----:B------:R-:W-:-:S03]  /*0c50*/  SHF.L.U32 R8, R9, 0x17, RZ ;  /* 0x0000001709087819 */ /* 0x000fc600000006ff */
[----:B------:R-:W0:Y:S02]  /*0c60*/  MUFU.EX2 R11, R10 ;  /* 0x0000000a000b7308 */ /* 0x000e240000000800 */
[----:B0-----:R-:W-:-:S04]  /*0c70*/  FMUL R8, R8, R11 ;  /* 0x0000000b08087220 */ /* 0x001fc80000400000 */
        /* <DEDUP_REMOVED lines=26> */
[----:B------:R-:W-:Y:S01]  /*0e20*/  FADD R12, R9, R12 ;  /* 0x0000000c090c7221 */ /* 0x000fe20000000000 */
[----:B------:R-:W-:Y:S06]  /*0e30*/  BRA `(.L_x_6) ;  /* 0x0000000000907947 */ /* 0x000fec0003800000 */
.L_x_5:
[----:B------:R-:W-:-:S04]  /*0e40*/  FADD R12, -R25, R12 ;  /* 0x0000000c190c7221 */ /* 0x000fc80000000100 */
[----:B------:R-:W-:-:S04]  /*0e50*/  FFMA.SAT R9, R12, R17, 0.5 ;  /* 0x3f0000000c097423 */ /* 0x000fc80000002011 */
[----:B------:R-:W-:-:S04]  /*0e60*/  FFMA.RM R9, R9, R16, 12582913 ;  /* 0x4b40000109097423 */ /* 0x000fc80000004010 */
[C---:B------:R-:W-:Y:S01]  /*0e70*/  FADD R11, R9.reuse, -12583039 ;  /* 0xcb40007f090b7421 */ /* 0x040fe20000000000 */
[----:B------:R-:W-:-:S03]  /*0e80*/  SHF.L.U32 R8, R9, 0x17, RZ ;  /* 0x0000001709087819 */ /* 0x000fc600000006ff */
[----:B------:R-:W-:-:S04]  /*0e90*/  FFMA R11, R12, 1.4426950216293334961, -R11 ;  /* 0x3fb8aa3b0c0b7823 */ /* 0x000fc8000000080b */
[----:B------:R-:W-:-:S04]  /*0ea0*/  FFMA R12, R12, 1.925963033500011079e-08, R11 ;  /* 0x32a570600c0c7823 */ /* 0x000fc8000000000b */
        /* <DEDUP_REMOVED lines=29> */
.L_x_6:
[----:B------:R-:W-:Y:S05]  /*1080*/  BSYNC.RECONVERGENT B0 ;  /* 0x0000000000007941 */ /* 0x000fea0003800200 */
.L_x_4:
[----:B------:R-:W-:Y:S05]  /*1090*/  BRA.U !UP0, `(.L_x_7) ;  /* 0xfffffff5083c7547 */ /* 0x000fea000b83ffff */
.L_x_0:
[----:B------:R-:W-:-:S04]  /*10a0*/  UIADD3 UR4, UPT, UPT, UR8, 0x1, URZ ;  /* 0x0000000108047890 */ /* 0x000fc8000fffe0ff */
[----:B------:R-:W-:-:S09]  /*10b0*/  UISETP.GE.AND UP0, UPT, UR4, UR9, UPT ;  /* 0x000000090400728c */ /* 0x000fd2000bf06270 */
[----:B------:R-:W-:Y:S05]  /*10c0*/  BRA.U UP0, `(.L_x_8) ;  /* 0x0000000900f87547 */ /* 0x000fea000b800000 */
[----:B------:R-:W0:Y:S01]  /*10d0*/  LDC R14, c[0x0][0x3b8] ;  /* 0x0000ee00ff0e7b82 */ /* 0x000e220000000800 */
[----:B------:R-:W-:Y:S01]  /*10e0*/  IMAD R8, R21, UR6, RZ ;  /* 0x0000000615087c24 */ /* 0x000fe2000f8e02ff */
[----:B------:R-:W-:Y:S01]  /*10f0*/  USHF.L.U32 UR18, UR15, 0x2, URZ ;  /* 0x000000020f127899 */ /* 0x000fe200080006ff */
[----:B------:R-:W-:Y:S01]  /*1100*/  HFMA2 R15, -RZ, RZ, 0.96630859375, -0.0022525787353515625 ;  /* 0x3bbb989dff0f7431 */ /* 0x000fe200000001ff */
[----:B------:R-:W-:Y:S01]  /*1110*/  MOV R16, 0x437c0000 ;  /* 0x437c000000107802 */ /* 0x000fe20000000f00 */
[----:B------:R-:W-:Y:S01]  /*1120*/  IMAD R9, R13, UR7, R8 ;  /* 0x000000070d097c24 */ /* 0x000fe2000f8e0208 */
[C---:B------:R-:W-:Y:S01]  /*1130*/  LEA R8, R7.reuse, R6, 0x1 ;  /* 0x0000000607087211 */ /* 0x040fe200078e08ff */
[----:B------:R-:W-:Y:S02]  /*1140*/  HFMA2 R17, -RZ, RZ, 1.625, 0 ;  /* 0x3e800000ff117431 */ /* 0x000fe400000001ff */
[----:B------:R-:W-:Y:S01]  /*1150*/  IMAD R13, R7, UR18, RZ ;  /* 0x00000012070d7c24 */ /* 0x000fe2000f8e02ff */
[----:B------:R-:W-:-:S02]  /*1160*/  MOV R18, 0x3d39bf78 ;  /* 0x3d39bf7800127802 */ /* 0x000fc40000000f00 */
[----:B------:R-:W-:Y:S01]  /*1170*/  IADD3 R9, PT, PT, R9, R6, RZ ;  /* 0x0000000609097210 */ /* 0x000fe20007ffe0ff */
[----:B------:R-:W-:-:S04]  /*1180*/  IMAD R13, R13, UR8, R8 ;  /* 0x000000080d0d7c24 */ /* 0x000fc8000f8e0208 */
[--C-:B------:R-:W-:Y:S02]  /*1190*/  IMAD R19, R7, UR9, R9.reuse ;  /* 0x0000000907137c24 */ /* 0x100fe4000f8e0209 */
[----:B------:R-:W-:-:S07]  /*11a0*/  IMAD R20, R0, UR8, R9 ;  /* 0x0000000800147c24 */ /* 0x000fce000f8e0209 */
.L_x_15:
[----:B0-----:R-:W-:Y:S01]  /*11b0*/  MOV R7, R14 ;  /* 0x0000000e00077202 */ /* 0x001fe20000000f00 */
[----:B------:R-:W-:-:S04]  /*11c0*/  IMAD R9, R0, UR4, R19 ;  /* 0x0000000400097c24 */ /* 0x000fc8000f8e0213 */
[----:B------:R-:W-:Y:S02]  /*11d0*/  IMAD R21, R7, UR4, RZ ;  /* 0x0000000407157c24 */ /* 0x000fe4000f8e02ff */
[----:B------:R-:W-:-:S03]  /*11e0*/  IMAD.WIDE R8, R9, 0x4, R2 ;  /* 0x0000000409087825 */ /* 0x000fc600078e0202 */
[----:B------:R-:W-:-:S03]  /*11f0*/  LEA R11, R21, R13, 0x2 ;  /* 0x0000000d150b7211 */ /* 0x000fc600078e10ff */
[----:B------:R-:W2:Y:S02]  /*1200*/  LDG.E R8, desc[UR16][R8.64] ;  /* 0x0000001008087981 */ /* 0x000ea4000c1e1900 */
[----:B------:R-:W-:-:S06]  /*1210*/  IMAD.WIDE R10, R11, 0x4, R4 ;  /* 0x000000040b0a7825 */ /* 0x000fcc00078e0204 */
        /* <DEDUP_REMOVED lines=42> */
.L_x_10:
        /* <DEDUP_REMOVED lines=36> */
.L_x_11:
[----:B------:R-:W-:Y:S05]  /*1700*/  BSYNC.RECONVERGENT B0 ;  /* 0x0000000000007941 */ /* 0x000fea0003800200 */
.L_x_9:
[----:B------:R-:W-:Y:S01]  /*1710*/  IMAD R9, R7, UR9, RZ ;  /* 0x0000000907097c24 */ /* 0x000fe2000f8e02ff */
[----:B------:R-:W-:-:S04]  /*1720*/  UIMAD UR11, UR18, UR4, 0x3 ;  /* 0x00000003120b74a4 */ /* 0x000fc8000f8e0204 */
[----:B------:R-:W-:Y:S02]  /*1730*/  LEA R8, R9, R6, 0x2 ;  /* 0x0000000609087211 */ /* 0x000fe400078e10ff */
[----:B------:R-:W-:-:S03]  /*1740*/  IADD3 R9, PT, PT, R20, R21, RZ ;  /* 0x0000001514097210 */ /* 0x000fc60007ffe0ff */
        /* <DEDUP_REMOVED lines=46> */
.L_x_13:
        /* <DEDUP_REMOVED lines=36> */
.L_x_14:
[----:B------:R-:W-:Y:S05]  /*1c70*/  BSYNC.RECONVERGENT B0 ;  /* 0x0000000000007941 */ /* 0x000fea0003800200 */
.L_x_12:
[----:B------:R-:W-:-:S04]  /*1c80*/  UIADD3 UR4, UPT, UPT, UR4, 0x1, URZ ;  /* 0x0000000104047890 */ /* 0x000fc8000fffe0ff */
[----:B------:R-:W-:-:S09]  /*1c90*/  UISETP.GE.AND UP0, UPT, UR4, UR9, UPT ;  /* 0x000000090400728c */ /* 0x000fd2000bf06270 */
[----:B------:R-:W-:Y:S05]  /*1ca0*/  BRA.U !UP0, `(.L_x_15) ;  /* 0xfffffff508407547 */ /* 0x000fea000b83ffff */
.L_x_8:
[----:B------:R-:W0:Y:S01]  /*1cb0*/  LDCU UR11, c[0x0][0x3b4] ;  /* 0x00007680ff0b77ac */ /* 0x000e220008000800 */
[----:B------:R-:W1:Y:S08]  /*1cc0*/  LDC.64 R2, c[0x0][0x380] ;  /* 0x0000e000ff027b82 */ /* 0x000e700000000a00 */
[----:B------:R-:W2:Y:S01]  /*1cd0*/  LDC.64 R4, c[0x0][0x388] ;  /* 0x0000e200ff047b82 */ /* 0x000ea20000000a00 */
[----:B0-----:R-:W-:-:S05]  /*1ce0*/  MOV R9, UR11 ;  /* 0x0000000b00097c02 */ /* 0x001fca0008000f00 */
[----:B------:R-:W-:-:S04]  /*1cf0*/  IMAD R0, R9, UR5, R6 ;  /* 0x0000000509007c24 */ /* 0x000fc8000f8e0206 */
[----:B------:R-:W-:-:S04]  /*1d00*/  IMAD R9, R0, R7, UR14 ;  /* 0x0000000e00097e24 */ /* 0x000fc8000f8e0207 */
[----:B-1----:R-:W-:-:S04]  /*1d10*/  IMAD.WIDE R2, R9, 0x4, R2 ;  /* 0x0000000409027825 */ /* 0x002fc800078e0202 */
[----:B--2---:R-:W-:Y:S02]  /*1d20*/  IMAD.WIDE R4, R9, 0x4, R4 ;  /* 0x0000000409047825 */ /* 0x004fe400078e0204 */
[----:B------:R-:W2:Y:S04]  /*1d30*/  LDG.E R3, desc[UR16][R2.64] ;  /* 0x0000001002037981 */ /* 0x000ea8000c1e1900 */
[----:B------:R-:W3:Y:S01]  /*1d40*/  LDG.E R5, desc[UR16][R4.64] ;  /* 0x0000001004057981 */ /* 0x000ee2000c1e1900 */
[----:B------:R-:W0:Y:S01]  /*1d50*/  S2UR UR13, SR_CgaCtaId ;  /* 0x00000000000d79c3 */ /* 0x000e220000008800 */
[----:B------:R-:W-:Y:S01]  /*1d60*/  UMOV UR11, 0x400 ;  /* 0x00000400000b7882 */ /* 0x000fe20000000000 */
[----:B------:R-:W-:Y:S01]  /*1d70*/  ISETP.NE.AND P0, PT, R6, RZ, PT ;  /* 0x000000ff0600720c */ /* 0x000fe20003f05270 */
[----:B------:R-:W-:-:S02]  /*1d80*/  UIADD3 UR12, UPT, UPT, UR11, 0x320, URZ ;  /* 0x000003200b0c7890 */ /* 0x000fc4000fffe0ff */
[----:B0-----:R-:W-:Y:S02]  /*1d90*/  ULEA UR11, UR13, UR11, 0x18 ;  /* 0x0000000b0d0b7291 */ /* 0x001fe4000f8ec0ff */
[----:B------:R-:W-:-:S04]  /*1da0*/  ULEA UR12, UR13, UR12, 0x18 ;  /* 0x0000000c0d0c7291 */ /* 0x000fc8000f8ec0ff */
[C---:B------:R-:W-:Y:S02]  /*1db0*/  LEA R9, R6.reuse, UR11, 0x2 ;  /* 0x0000000b06097c11 */ /* 0x040fe4000f8e10ff */
[----:B------:R-:W-:Y:S01]  /*1dc0*/  LEA R11, R6, UR12, 0x2 ;  /* 0x0000000c060b7c11 */ /* 0x000fe2000f8e10ff */
[--C-:B--2---:R-:W-:Y:S01]  /*1dd0*/  FADD R0, R3, R12.reuse ;  /* 0x0000000c03007221 */ /* 0x104fe20000000000 */
[----:B---3--:R-:W-:-:S04]  /*1de0*/  FADD R12, R5, R12 ;  /* 0x0000000c050c7221 */ /* 0x008fc80000000000 */
[----:B------:R0:W-:Y:S04]  /*1df0*/  STS [R9], R0 ;  /* 0x0000000009007388 */ /* 0x0001e80000000800 */
[----:B------:R0:W-:Y:S01]  /*1e00*/  STS [R11], R12 ;  /* 0x0000000c0b007388 */ /* 0x0001e20000000800 */
[----:B------:R-:W-:Y:S06]  /*1e10*/  BAR.SYNC.DEFER_BLOCKING 0x0 ;  /* 0x0000000000007b1d */ /* 0x000fec0000010000 */
[----:B------:R-:W-:Y:S05]  /*1e20*/  @P0 EXIT ;  /* 0x000000000000094d */ /* 0x000fea0003800000 */
[----:B------:R-:W-:Y:S02]  /*1e30*/  ISETP.GE.AND P0, PT, R7, 0x1, PT ;  /* 0x000000010700780c */ /* 0x000fe40003f06270 */
[----:B------:R-:W-:Y:S02]  /*1e40*/  MOV R2, 0xff800000 ;  /* 0xff80000000027802 */ /* 0x000fe40000000f00 */
[----:B0-----:R-:W-:-:S09]  /*1e50*/  MOV R0, 0xff800000 ;  /* 0xff80000000007802 */ /* 0x001fd20000000f00 */
[----:B------:R-:W-:Y:S05]  /*1e60*/  @!P0 BRA `(.L_x_16) ;  /* 0x0000000800908947 */ /* 0x000fea0003800000 */
[----:B------:R-:W-:Y:S01]  /*1e70*/  HFMA2 R4, -RZ, RZ, 0.96630859375, -0.0022525787353515625 ;  /* 0x3bbb989dff047431 */ /* 0x000fe200000001ff */
[----:B------:R-:W-:Y:S01]  /*1e80*/  IADD3 R7, PT, PT, -R7, RZ, RZ ;  /* 0x000000ff07077210 */ /* 0x000fe20007ffe1ff */
[----:B------:R-:W-:Y:S01]  /*1e90*/  HFMA2 R6, -RZ, RZ, 1.625, 0 ;  /* 0x3e800000ff067431 */ /* 0x000fe200000001ff */
[----:B------:R-:W-:Y:S02]  /*1ea0*/  MOV R0, 0xff800000 ;  /* 0xff80000000007802 */ /* 0x000fe40000000f00 */
[----:B------:R-:W-:Y:S02]  /*1eb0*/  MOV R2, 0xff800000 ;  /* 0xff80000000027802 */ /* 0x000fe40000000f00 */
[----:B------:R-:W-:Y:S02]  /*1ec0*/  MOV R5, 0x437c0000 ;  /* 0x437c000000057802 */ /* 0x000fe40000000f00 */
[----:B------:R-:W-:-:S07]  /*1ed0*/  MOV R3, 0x3d39bf78 ;  /* 0x3d39bf7800037802 */ /* 0x000fce0000000f00 */
.L_x_21:
[----:B------:R-:W0:Y:S01]  /*1ee0*/  LDS R9, [UR11] ;  /* 0x0000000bff097984 */ /* 0x000e220008000800 */
[----:B------:R-:W-:-:S04]  /*1ef0*/  IADD3 R7, PT, PT, R7, 0x1, RZ ;  /* 0x0000000107077810 */ /* 0x000fc80007ffe0ff */
[----:B------:R-:W-:Y:S02]  /*1f00*/  ISETP.NE.AND P0, PT, R7, RZ, PT ;  /* 0x000000ff0700720c */ /* 0x000fe40003f05270 */
[----:B0-----:R-:W-:-:S13]  /*1f10*/  FSETP.GTU.AND P1, PT, R9, R2, PT ;  /* 0x000000020900720b */ /* 0x001fda0003f2c000 */
[----:B------:R-:W-:Y:S05]  /*1f20*/  @P1 BRA `(.L_x_17) ;  /* 0x0000000000941947 */ /* 0x000fea0003800000 */
[----:B------:R-:W-:-:S04]  /*1f30*/  FADD R9, R9, -R2 ;  /* 0x8000000209097221 */ /* 0x000fc80000000000 */
        /* <DEDUP_REMOVED lines=36> */
.L_x_17:
        /* <DEDUP_REMOVED lines=35> */
[----:B------:R-:W-:-:S07]  /*23b0*/  FADD R2, R9, R2 ;  /* 0x0000000209027221 */ /* 0x000fce0000000000 */
.L_x_18:
[----:B------:R-:W0:Y:S02]  /*23c0*/  LDS R9, [UR12] ;  /* 0x0000000cff097984 */ /* 0x000e240008000800 */
        /* <DEDUP_REMOVED lines=39> */
.L_x_19:
        /* <DEDUP_REMOVED lines=36> */
.L_x_20:
[----:B------:R-:W-:Y:S02]  /*2880*/  UIADD3 UR12, UPT, UPT, UR12, 0x4, URZ ;  /* 0x000000040c0c7890 */ /* 0x000fe4000fffe0ff */
[----:B------:R-:W-:Y:S01]  /*2890*/  UIADD3 UR11, UPT, UPT, UR11, 0x4, URZ ;  /* 0x000000040b0b7890 */ /* 0x000fe2000fffe0ff */
[----:B------:R-:W-:Y:S11]  /*28a0*/  @P0 BRA `(.L_x_21) ;  /* 0xfffffff4008c0947 */ /* 0x000ff6000383ffff */
.L_x_16:
[----:B------:R-:W0:Y:S01]  /*28b0*/  LDCU UR11, c[0x0][0x3ac] ;  /* 0x00007580ff0b77ac */ /* 0x000e220008000800 */
[----:B------:R-:W-:Y:S01]  /*28c0*/  UIMAD UR6, UR6, UR10, UR8 ;  /* 0x0000000a060672a4 */ /* 0x000fe2000f8e0208 */
[----:B------:R-:W1:Y:S01]  /*28d0*/  LDCU UR8, c[0x0][0x3b4] ;  /* 0x00007680ff0877ac */ /* 0x000e620008000800 */
[----:B------:R-:W-:Y:S01]  /*28e0*/  UIMAD UR12, UR5, UR10, URZ ;  /* 0x0000000a050c72a4 */ /* 0x000fe2000f8e02ff */
[----:B------:R-:W2:Y:S03]  /*28f0*/  LDCU.64 UR4, c[0x0][0x3a0] ;  /* 0x00007400ff0477ac */ /* 0x000ea60008000a00 */
[----:B------:R-:W-:Y:S02]  /*2900*/  UIMAD UR12, UR10, UR12, URZ ;  /* 0x0000000c0a0c72a4 */ /* 0x000fe4000f8e02ff */
[----:B0-----:R-:W-:Y:S02]  /*2910*/  UIMAD UR6, UR7, UR11, UR6 ;  /* 0x0000000b070672a4 */ /* 0x001fe4000f8e0206 */
[----:B------:R-:W-:-:S04]  /*2920*/  UIADD3 UR9, UPT, UPT, UR9, UR12, URZ ;  /* 0x0000000c09097290 */ /* 0x000fc8000fffe0ff */
[----:B------:R-:W-:-:S04]  /*2930*/  UIMAD UR6, UR6, UR11, UR9 ;  /* 0x0000000b060672a4 */ /* 0x000fc8000f8e0209 */
[----:B-1----:R-:W-:-:S04]  /*2940*/  UIMAD UR6, UR6, UR8, UR14 ;  /* 0x00000008060672a4 */ /* 0x002fc8000f8e020e */
[----:B--2---:R-:W-:-:S06]  /*2950*/  UIMAD.WIDE UR4, UR6, 0x4, UR4 ;  /* 0x00000004060478a5 */ /* 0x004fcc000f8e0204 */
[----:B------:R-:W-:Y:S02]  /*2960*/  MOV R4, UR4 ;  /* 0x0000000400047c02 */ /* 0x000fe40008000f00 */
[----:B------:R-:W-:-:S05]  /*2970*/  MOV R5, UR5 ;  /* 0x0000000500057c02 */ /* 0x000fca0008000f00 */
[----:B------:R-:W2:Y:S01]  /*2980*/  LDG.E R9, desc[UR16][R4.64] ;  /* 0x0000001004097981 */ /* 0x000ea2000c1e1900 */
[----:B------:R-:W-:Y:S01]  /*2990*/  HFMA2 R3, -RZ, RZ, 0.96630859375, -0.0022525787353515625 ;  /* 0x3bbb989dff037431 */ /* 0x000fe200000001ff */
[----:B------:R-:W-:Y:S01]  /*29a0*/  MOV R6, 0x437c0000 ;  /* 0x437c000000067802 */ /* 0x000fe20000000f00 */
[----:B------:R-:W-:Y:S01]  /*29b0*/  HFMA2 R7, -RZ, RZ, 1.625, 0 ;  /* 0x3e800000ff077431 */ /* 0x000fe200000001ff */
[----:B------:R-:W-:Y:S02]  /*29c0*/  MOV R8, 0x3d39bf78 ;  /* 0x3d39bf7800087802 */ /* 0x000fe40000000f00 */
[----:B--2---:R-:W-:-:S13]  /*29d0*/  FSETP.GTU.AND P0, PT, R2, R9, PT ;  /* 0x000000090200720b */ /* 0x004fda0003f0c000 */
[----:B------:R-:W-:Y:S05]  /*29e0*/  @P0 BRA `(.L_x_22) ;  /* 0x0000000000940947 */ /* 0x000fea0003800000 */
[----:B------:R-:W-:-:S04]  /*29f0*/  FADD R2, -R9, R2 ;  /* 0x0000000209027221 */ /* 0x000fc80000000100 */
[----:B------:R-:W-:-:S04]  /*2a00*/  FFMA.SAT R11, R2, R3, 0.5 ;  /* 0x3f000000020b7423 */ /* 0x000fc80000002003 */
[----:B------:R-:W-:-:S04]  /*2a10*/  FFMA.RM R11, R11, R6, 12582913 ;  /* 0x4b4000010b0b7423 */ /* 0x000fc80000004006 */
[----:B------:R-:W-:-:S04]  /*2a20*/  FADD R13, R11, -12583039 ;  /* 0xcb40007f0b0d7421 */ /* 0x000fc80000000000 */
[----:B------:R-:W-:-:S04]  /*2a30*/  FFMA R13, R2, 1.4426950216293334961, -R13 ;  /* 0x3fb8aa3b020d7823 */ /* 0x000fc8000000080d */
[----:B------:R-:W-:Y:S01]  /*2a40*/  FFMA R13, R2, 1.925963033500011079e-08, R13 ;  /* 0x32a57060020d7823 */ /* 0x000fe2000000000d */
[----:B------:R-:W-:-:S05]  /*2a50*/  SHF.L.U32 R2, R11, 0x17, RZ ;  /* 0x000000170b027819 */ /* 0x000fca00000006ff */
        /* <DEDUP_REMOVED lines=30> */
.L_x_22:
        /* <DEDUP_REMOVED lines=36> */
.L_x_23:
[----:B------:R-:W0:Y:S01]  /*2e80*/  LDCU.64 UR4, c[0x0][0x398] ;  /* 0x00007300ff0477ac */ /* 0x000e220008000a00 */
[----:B------:R1:W-:Y:S01]  /*2e90*/  STG.E desc[UR16][R4.64], R13 ;  /* 0x0000000d04007986 */ /* 0x0003e2000c101910 */
[----:B0-----:R-:W-:-:S06]  /*2ea0*/  UIMAD.WIDE UR4, UR6, 0x4, UR4 ;  /* 0x00000004060478a5 */ /* 0x001fcc000f8e0204 */
[----:B------:R-:W-:Y:S02]  /*2eb0*/  MOV R10, UR4 ;  /* 0x00000004000a7c02 */ /* 0x000fe40008000f00 */
[----:B------:R-:W-:-:S05]  /*2ec0*/  MOV R11, UR5 ;  /* 0x00000005000b7c02 */ /* 0x000fca0008000f00 */
[----:B------:R-:W2:Y:S02]  /*2ed0*/  LDG.E R9, desc[UR16][R10.64] ;  /* 0x000000100a097981 */ /* 0x000ea4000c1e1900 */
[----:B--2---:R-:W-:-:S13]  /*2ee0*/  FSETP.GTU.AND P0, PT, R0, R9, PT ;  /* 0x000000090000720b */ /* 0x004fda0003f0c000 */
[----:B-1----:R-:W-:Y:S05]  /*2ef0*/  @P0 BRA `(.L_x_24) ;  /* 0x0000000000940947 */ /* 0x002fea0003800000 */
        /* <DEDUP_REMOVED lines=19> */
[----:B------:R-:W-:Y:S01]  /*3030*/  FMUL R0, R0, 1.1920928955078125e-07 ;  /* 0x3400000000007820 */ /* 0x000fe20000400000 */
[----:B------:R-:W-:Y:S02]  /*3040*/  @P0 MOV R2, 0x7f800000 ;  /* 0x7f80000000020802 */ /* 0x000fe40000000f00 */
        /* <DEDUP_REMOVED lines=16> */
.L_x_24:
        /* <DEDUP_REMOVED lines=36> */
.L_x_25:
[----:B------:R-:W-:Y:S02]  /*3390*/  MOV R2, UR4 ;  /* 0x0000000400027c02 */ /* 0x000fe40008000f00 */
[----:B------:R-:W-:-:S05]  /*33a0*/  MOV R3, UR5 ;  /* 0x0000000500037c02 */ /* 0x000fca0008000f00 */
[----:B------:R-:W-:Y:S01]  /*33b0*/  STG.E desc[UR16][R2.64], R9 ;  /* 0x0000000902007986 */ /* 0x000fe2000c101910 */
[----:B------:R-:W-:Y:S05]  /*33c0*/  EXIT ;  /* 0x000000000000794d */ /* 0x000fea0003800000 */
.L_x_26:
[----:B------:R-:W-:-:S00]  /*33d0*/  BRA `(.L_x_26) ;  /* 0xfffffffc00fc7947 */ /* 0x000fc0000383ffff */
[----:B------:R-:W-:-:S00]  /*33e0*/  NOP ;  /* 0x0000000000007918 */ /* 0x000fc00000000000 */
        /* <DEDUP_REMOVED lines=9> */
.L_x_110:


//--------------------- .text._Z17kernel_forward_d1PfS_S_S_S_S_iiiii --------------------------
	.section	.text._Z17kernel_forward_d1PfS_S_S_S_S_iiiii,"ax",@progbits
	.align	128
        .global         _Z17kernel_forward_d1PfS_S_S_S_S_iiiii
        .type           _Z17kernel_forward_d1PfS_S_S_S_S_iiiii,@function
        .size           _Z17kernel_forward_d1PfS_S_S_S_S_iiiii,(.L_x_111 - _Z17kernel_forward_d1PfS_S_S_S_S_iiiii)
        .other          _Z17kernel_forward_d1PfS_S_S_S_S_iiiii,@"STO_CUDA_ENTRY STV_DEFAULT"
_Z17kernel_forward_d1PfS_S_S_S_S_iiiii:
.text._Z17kernel_forward_d1PfS_S_S_S_S_iiiii:
[----:B------:R-:W-:Y:S08]  /*0000*/  LDC R1, c[0x0][0x37c] ;  /* 0x0000df00ff017b82 */ /* 0x000ff00000000800 */
[----:B------:R-:W0:Y:S01]  /*0010*/  LDC R13, c[0x0][0x3b8] ;  /* 0x0000ee00ff0d7b82 */ /* 0x000e220000000800 */
[----:B------:R-:W0:Y:S01]  /*0020*/  LDCU UR5, c[0x0][0x3b4] ;  /* 0x00007680ff0577ac */ /* 0x000e220008000800 */
[----:B------:R-:W1:Y:S06]  /*0030*/  S2R R11, SR_CTAID.Y ;  /* 0x00000000000b7919 */ /* 0x000e6c0000002600 */
[----:B------:R-:W2:Y:S01]  /*0040*/  S2UR UR4, SR_CTAID.X ;  /* 0x00000000000479c3 */ /* 0x000ea20000002500 */
[----:B0-----:R-:W-:-:S04]  /*0050*/  IADD3 R4, PT, PT, -R13, UR5, RZ ;  /* 0x000000050d047c10 */ /* 0x001fc8000fffe1ff */
[----:B------:R-:W0:Y:S01]  /*0060*/  I2F.U32.RP R0, R4 ;  /* 0x0000000400007306 */ /* 0x000e220000209000 */
[-C--:B------:R-:W-:Y:S02]  /*0070*/  IADD3 R5, PT, PT, RZ, -R4.reuse, RZ ;  /* 0x80000004ff057210 */ /* 0x080fe40007ffe0ff */
[----:B------:R-:W-:-:S05]  /*0080*/  LOP3.LUT R14, RZ, R4, RZ, 0x33, !PT ;  /* 0x00000004ff0e7212 */ /* 0x000fca00078e33ff */
[----:B0-----:R-:W0:Y:S02]  /*0090*/  MUFU.RCP R0, R0 ;  /* 0x0000000000007308 */ /* 0x001e240000001000 */
[----:B0-----:R-:W-:-:S06]  /*00a0*/  IADD3 R2, PT, PT, R0, 0xffffffe, RZ ;  /* 0x0ffffffe00027810 */ /* 0x001fcc0007ffe0ff */
[----:B------:R0:W3:Y:S02]  /*00b0*/  F2I.FTZ.U32.TRUNC.NTZ R3, R2 ;  /* 0x0000000200037305 */ /* 0x0000e4000021f000 */
[----:B0-----:R-:W-:Y:S02]  /*00c0*/  HFMA2 R2, -RZ, RZ, 0, 0 ;  /* 0x00000000ff027431 */ /* 0x001fe400000001ff */
[----:B---3--:R-:W-:-:S04]  /*00d0*/  IMAD R5, R5, R3, RZ ;  /* 0x0000000305057224 */ /* 0x008fc800078e02ff */
[----:B------:R-:W-:-:S06]  /*00e0*/  IMAD.HI.U32 R3, R3, R5, R2 ;  /* 0x0000000503037227 */ /* 0x000fcc00078e0002 */
[----:B-1----:R-:W-:-:S04]  /*00f0*/  IMAD.HI.U32 R7, R3, R11, RZ ;  /* 0x0000000b03077227 */ /* 0x002fc800078e00ff */
[----:B--2---:R-:W-:Y:S01]  /*0100*/  IMAD.HI.U32 R3, R3, UR4, RZ ;  /* 0x0000000403037c27 */ /* 0x004fe2000f8e00ff */
[----:B------:R-:W-:-:S04]  /*0110*/  IADD3 R9, PT, PT, -R7, RZ, RZ ;  /* 0x000000ff07097210 */ /* 0x000fc80007ffe1ff */
[----:B------:R-:W-:Y:S01]  /*0120*/  IADD3 R5, PT, PT, -R3, RZ, RZ ;  /* 0x000000ff03057210 */ /* 0x000fe20007ffe1ff */
[----:B------:R-:W-:-:S04]  /*0130*/  IMAD R9, R4, R9, R11 ;  /* 0x0000000904097224 */ /* 0x000fc800078e020b */
[----:B------:R-:W-:Y:S01]  /*0140*/  IMAD R5, R4, R5, UR4 ;  /* 0x0000000404057e24 */ /* 0x000fe2000f8e0205 */
[----:B------:R-:W-:-:S04]  /*0150*/  ISETP.GE.U32.AND P3, PT, R9, R4, PT ;  /* 0x000000040900720c */ /* 0x000fc80003f66070 */
[----:B------:R-:W-:-:S09]  /*0160*/  ISETP.GE.U32.AND P0, PT, R5, R4, PT ;  /* 0x000000040500720c */ /* 0x000fd20003f06070 */
[C---:B------:R-:W-:Y:S02]  /*0170*/  @P3 IADD3 R9, PT, PT, -R4.reuse, R9, RZ ;  /* 0x0000000904093210 */ /* 0x040fe40007ffe1ff */
[----:B------:R-:W-:Y:S02]  /*0180*/  @P3 IADD3 R7, PT, PT, R7, 0x1, RZ ;  /* 0x0000000107073810 */ /* 0x000fe40007ffe0ff */
[C---:B------:R-:W-:Y:S02]  /*0190*/  @P0 IADD3 R5, PT, PT, -R4.reuse, R5, RZ ;  /* 0x0000000504050210 */ /* 0x040fe40007ffe1ff */
[-C--:B------:R-:W-:Y:S02]  /*01a0*/  ISETP.GE.U32.AND P1, PT, R9, R4.reuse, PT ;  /* 0x000000040900720c */ /* 0x080fe40003f26070 */
[----:B------:R-:W-:Y:S02]  /*01b0*/  ISETP.GE.U32.AND P2, PT, R5, R4, PT ;  /* 0x000000040500720c */ /* 0x000fe40003f46070 */
[----:B------:R-:W-:-:S02]  /*01c0*/  ISETP.NE.U32.AND P3, PT, R4, RZ, PT ;  /* 0x000000ff0400720c */ /* 0x000fc40003f65070 */
[----:B------:R-:W-:-:S07]  /*01d0*/  @P0 IADD3 R3, PT, PT, R3, 0x1, RZ ;  /* 0x0000000103030810 */ /* 0x000fce0007ffe0ff */
[----:B------:R-:W-:Y:S02]  /*01e0*/  @P1 IADD3 R7, PT, PT, R7, 0x1, RZ ;  /* 0x0000000107071810 */ /* 0x000fe40007ffe0ff */
[----:B------:R-:W-:Y:S02]  /*01f0*/  @P2 IADD3 R3, PT, PT, R3, 0x1, RZ ;  /* 0x0000000103032810 */ /* 0x000fe40007ffe0ff */
[C---:B------:R-:W-:Y:S02]  /*0200*/  SEL R7, R14.reuse, R7, !P3 ;  /* 0x000000070e077207 */ /* 0x040fe40005800000 */
[----:B------:R-:W-:Y:S02]  /*0210*/  SEL R14, R14, R3, !P3 ;  /* 0x000000030e0e7207 */ /* 0x000fe40005800000 */
[----:B------:R-:W-:Y:S02]  /*0220*/  IADD3 R0, PT, PT, -R7, RZ, RZ ;  /* 0x000000ff07007210 */ /* 0x000fe40007ffe1ff */
[----:B------:R-:W-:-:S03]  /*0230*/  IADD3 R3, PT, PT, -R14, RZ, RZ ;  /* 0x000000ff0e037210 */ /* 0x000fc60007ffe1ff */
[C---:B------:R-:W-:Y:S02]  /*0240*/  IMAD R0, R4.reuse, R0, R11 ;  /* 0x0000000004007224 */ /* 0x040fe400078e020b */
[----:B------:R-:W-:-:S03]  /*0250*/  IMAD R4, R4, R3, UR4 ;  /* 0x0000000404047e24 */ /* 0x000fc6000f8e0203 */
[----:B------:R-:W-:-:S04]  /*0260*/  IADD3 R0, PT, PT, R0, 0x1, RZ ;  /* 0x0000000100007810 */ /* 0x000fc80007ffe0ff */
[----:B------:R-:W-:-:S04]  /*0270*/  IADD3 R2, PT, PT, R0, R13, R4 ;  /* 0x0000000d00027210 */ /* 0x000fc80007ffe004 */
[----:B------:R-:W-:-:S13]  /*0280*/  ISETP.GE.AND P0, PT, R2, UR5, PT ;  /* 0x0000000502007c0c */ /* 0x000fda000bf06270 */
[----:B------:R-:W-:Y:S05]  /*0290*/  @P0 EXIT ;  /* 0x000000000000094d */ /* 0x000fea0003800000 */
[----:B------:R-:W-:-:S04]  /*02a0*/  IADD3 R3, PT, PT, R7, 0x1, RZ ;  /* 0x0000000107037810 */ /* 0x000fc80007ffe0ff */
[----:B------:R-:W-:-:S13]  /*02b0*/  ISETP.GE.AND P0, PT, R3, R13, PT ;  /* 0x0000000d0300720c */ /* 0x000fda0003f06270 */
[----:B------:R-:W-:Y:S05]  /*02c0*/  @P0 EXIT ;  /* 0x000000000000094d */ /* 0x000fea0003800000 */
[----:B------:R-:W0:Y:S01]  /*02d0*/  S2R R5, SR_TID.X ;  /* 0x0000000000057919 */ /* 0x000e220000002100 */
[----:B------:R-:W0:Y:S01]  /*02e0*/  LDCU UR10, c[0x0][0x3c0] ;  /* 0x00007800ff0a77ac */ /* 0x000e220008000800 */
[----:B------:R-:W-:Y:S01]  /*02f0*/  IADD3 R3, PT, PT, R4, R3, RZ ;  /* 0x0000000304037210 */ /* 0x000fe20007ffe0ff */
[----:B------:R-:W1:Y:S01]  /*0300*/  S2UR UR7, SR_CTAID.Z ;  /* 0x00000000000779c3 */ /* 0x000e620000002700 */
[----:B------:R-:W-:Y:S02]  /*0310*/  UIMAD UR4, UR5, UR5, URZ ;  /* 0x00000005050472a4 */ /* 0x000fe4000f8e02ff */
[----:B------:R-:W-:Y:S01]  /*0320*/  IADD3 R7, PT, PT, R0, R3, RZ ;  /* 0x0000000300077210 */ /* 0x000fe20007ffe0ff */
[----:B------:R-:W2:Y:S01]  /*0330*/  LDCU.128 UR12, c[0x0][0x390] ;  /* 0x00007200ff0c77ac */ /* 0x000ea20008000c00 */
[----:B------:R-:W-:-:S03]  /*0340*/  IMAD R10, R4, UR5, R3 ;  /* 0x00000005040a7c24 */ /* 0x000fc6000f8e0203 */
[----:B------:R-:W1:Y:S01]  /*0350*/  LDC R19, c[0x0][0x3bc] ;  /* 0x0000ef00ff137b82 */ /* 0x000e620000000800 */
[----:B------:R-:W-:Y:S01]  /*0360*/  IMAD R2, R7, UR5, R2 ;  /* 0x0000000507027c24 */ /* 0x000fe2000f8e0202 */
[----:B------:R-:W3:Y:S01]  /*0370*/  LDCU.64 UR8, c[0x0][0x358] ;  /* 0x00006b00ff0877ac */ /* 0x000ee20008000a00 */
[----:B------:R-:W-:-:S05]  /*0380*/  IMAD R0, R14, UR4, RZ ;  /* 0x000000040e007c24 */ /* 0x000fca000f8e02ff */
[----:B------:R-:W4:Y:S08]  /*0390*/  LDC.64 R8, c[0x0][0x380] ;  /* 0x0000e000ff087b82 */ /* 0x000f300000000a00 */
[----:B------:R-:W5:Y:S01]  /*03a0*/  LDC.64 R6, c[0x0][0x388] ;  /* 0x0000e200ff067b82 */ /* 0x000f620000000a00 */
[----:B0-----:R-:W-:Y:S02]  /*03b0*/  IMAD R11, R10, UR10, R5 ;  /* 0x0000000a0a0b7c24 */ /* 0x001fe4000f8e0205 */
[----:B------:R-:W-:-:S02]  /*03c0*/  IMAD R10, R0, UR10, RZ ;  /* 0x0000000a000a7c24 */ /* 0x000fc4000f8e02ff */
[--C-:B------:R-:W-:Y:S02]  /*03d0*/  IMAD R13, R2, UR10, R5.reuse ;  /* 0x0000000a020d7c24 */ /* 0x100fe4000f8e0205 */
[----:B------:R-:W-:Y:S01]  /*03e0*/  IMAD R14, R14, UR10, R5 ;  /* 0x0000000a0e0e7c24 */ /* 0x000fe2000f8e0205 */
[----:B------:R-:W-:Y:S01]  /*03f0*/  BAR.SYNC.DEFER_BLOCKING 0x0 ;  /* 0x0000000000007b1d */ /* 0x000fe20000010000 */
[C---:B------:R-:W-:Y:S02]  /*0400*/  IADD3 R17, P0, PT, R10.reuse, R11, RZ ;  /* 0x0000000b0a117210 */ /* 0x040fe40007f1e0ff */
[----:B------:R-:W-:Y:S02]  /*0410*/  SHF.R.S32.HI R12, RZ, 0x1f, R10 ;  /* 0x0000001fff0c7819 */ /* 0x000fe4000001140a */
[----:B------:R-:W-:Y:S02]  /*0420*/  IADD3 R15, P2, PT, R10, R13, RZ ;  /* 0x0000000d0a0f7210 */ /* 0x000fe40007f5e0ff */
[----:B------:R-:W-:-:S02]  /*0430*/  LEA.HI.X.SX32 R18, R11, R12, 0x1, P0 ;  /* 0x0000000c0b127211 */ /* 0x000fc400000f0eff */
[----:B------:R-:W-:Y:S02]  /*0440*/  LEA.HI.X.SX32 R16, R13, R12, 0x1, P2 ;  /* 0x0000000c0d107211 */ /* 0x000fe400010f0eff */
[----:B--2---:R-:W-:Y:S02]  /*0450*/  LEA R12, P0, R15, UR14, 0x2 ;  /* 0x0000000e0f0c7c11 */ /* 0x004fe4000f8010ff */
[----:B------:R-:W-:Y:S02]  /*0460*/  LEA R10, P1, R17, UR12, 0x2 ;  /* 0x0000000c110a7c11 */ /* 0x000fe4000f8210ff */
[----:B------:R-:W-:Y:S01]  /*0470*/  LEA.HI.X R13, R15, UR15, R16, 0x2, P0 ;  /* 0x0000000f0f0d7c11 */ /* 0x000fe200080f1410 */
[----:B-1----:R-:W-:Y:S01]  /*0480*/  IMAD R15, R14, R19, UR7 ;  /* 0x000000070e0f7e24 */ /* 0x002fe2000f8e0213 */
[----:B------:R-:W-:-:S03]  /*0490*/  LEA.HI.X R11, R17, UR13, R18, 0x2, P1 ;  /* 0x0000000d110b7c11 */ /* 0x000fc600088f1412 */
[----:B----4-:R-:W-:-:S04]  /*04a0*/  IMAD.WIDE R8, R15, 0x4, R8 ;  /* 0x000000040f087825 */ /* 0x010fc800078e0208 */
[----:B-----5:R-:W-:Y:S01]  /*04b0*/  IMAD.WIDE R6, R15, 0x4, R6 ;  /* 0x000000040f067825 */ /* 0x020fe200078e0206 */
[----:B---3--:R0:W2:Y:S04]  /*04c0*/  LDG.E R10, desc[UR8][R10.64] ;  /* 0x000000080a0a7981 */ /* 0x0080a8000c1e1900 */
[----:B------:R-:W2:Y:S04]  /*04d0*/  LDG.E R13, desc[UR8][R12.64] ;  /* 0x000000080c0d7981 */ /* 0x000ea8000c1e1900 */
[----:B------:R-:W3:Y:S04]  /*04e0*/  LDG.E R9, desc[UR8][R8.64] ;  /* 0x0000000808097981 */ /* 0x000ee8000c1e1900 */
[----:B------:R-:W4:Y:S01]  /*04f0*/  LDG.E R7, desc[UR8][R6.64] ;  /* 0x0000000806077981 */ /* 0x000f22000c1e1900 */
[----:B------:R-:W1:Y:S01]  /*0500*/  S2UR UR6, SR_CgaCtaId ;  /* 0x00000000000679c3 */ /* 0x000e620000008800 */
[----:B------:R-:W-:Y:S01]  /*0510*/  UMOV UR4, 0x400 ;  /* 0x0000040000047882 */ /* 0x000fe20000000000 */
[----:B------:R-:W-:Y:S01]  /*0520*/  ISETP.NE.AND P0, PT, R5, RZ, PT ;  /* 0x000000ff0500720c */ /* 0x000fe20003f05270 */
[----:B------:R-:W-:-:S02]  /*0530*/  UIADD3 UR5, UPT, UPT, UR4, 0xfa0, URZ ;  /* 0x00000fa004057890 */ /* 0x000fc4000fffe0ff */
[----:B-1----:R-:W-:Y:S02]  /*0540*/  ULEA UR4, UR6, UR4, 0x18 ;  /* 0x0000000406047291 */ /* 0x002fe4000f8ec0ff */
[----:B------:R-:W-:-:S04]  /*0550*/  ULEA UR5, UR6, UR5, 0x18 ;  /* 0x0000000506057291 */ /* 0x000fc8000f8ec0ff */
[----:B0-----:R-:W-:Y:S01]  /*0560*/  LEA R11, R5, UR4, 0x2 ;  /* 0x00000004050b7c11 */ /* 0x001fe2000f8e10ff */
[----:B--2---:R-:W-:-:S04]  /*0570*/  FADD R14, R10, R13 ;  /* 0x0000000d0a0e7221 */ /* 0x004fc80000000000 */
[C---:B---3--:R-:W-:Y:S01]  /*0580*/  FADD R10, R14.reuse, R9 ;  /* 0x000000090e0a7221 */ /* 0x048fe20000000000 */
[----:B------:R-:W-:Y:S01]  /*0590*/  LEA R9, R5, UR5, 0x2 ;  /* 0x0000000505097c11 */ /* 0x000fe2000f8e10ff */
[----:B----4-:R-:W-:-:S03]  /*05a0*/  FADD R14, R14, R7 ;  /* 0x000000070e0e7221 */ /* 0x010fc60000000000 */
[----:B------:R0:W-:Y:S04]  /*05b0*/  STS [R11], R10 ;  /* 0x0000000a0b007388 */ /* 0x0001e80000000800 */
[----:B------:R0:W-:Y:S01]  /*05c0*/  STS [R9], R14 ;  /* 0x0000000e09007388 */ /* 0x0001e20000000800 */
[----:B------:R-:W-:Y:S06]  /*05d0*/  BAR.SYNC.DEFER_BLOCKING 0x0 ;  /* 0x0000000000007b1d */ /* 0x000fec0000010000 */
[----:B------:R-:W-:Y:S05]  /*05e0*/  @P0 EXIT ;  /* 0x000000000000094d */ /* 0x000fea0003800000 */
[----:B------:R-:W-:Y:S01]  /*05f0*/  UISETP.GE.AND UP0, UPT, UR10, 0x1, UPT ;  /* 0x000000010a00788c */ /* 0x000fe2000bf06270 */
[----:B------:R-:W-:Y:S02]  /*0600*/  MOV R6, 0xff800000 ;  /* 0xff80000000067802 */ /* 0x000fe40000000f00 */
[----:B------:R-:W-:-:S06]  /*0610*/  MOV R5, 0xff800000 ;  /* 0xff80000000057802 */ /* 0x000fcc0000000f00 */
[----:B------:R-:W-:Y:S05]  /*0620*/  BRA.U !UP0, `(.L_x_27) ;  /* 0x0000000908907547 */ /* 0x000fea000b800000 */
[----:B------:R-:W-:Y:S01]  /*0630*/  HFMA2 R8, -RZ, RZ, 0.96630859375, -0.0022525787353515625 ;  /* 0x3bbb989dff087431 */ /* 0x000fe200000001ff */
[----:B------:R-:W-:Y:S01]  /*0640*/  MOV R5, 0xff800000 ;  /* 0xff80000000057802 */ /* 0x000fe20000000f00 */
[----:B0-----:R-:W-:Y:S01]  /*0650*/  HFMA2 R10, -RZ, RZ, 1.625, 0 ;  /* 0x3e800000ff0a7431 */ /* 0x001fe200000001ff */
[----:B------:R-:W-:Y:S01]  /*0660*/  MOV R6, 0xff800000 ;  /* 0xff80000000067802 */ /* 0x000fe20000000f00 */
[----:B------:R-:W-:Y:S01]  /*0670*/  UIADD3 UR6, UPT, UPT, -UR10, URZ, URZ ;  /* 0x000000ff0a067290 */ /* 0x000fe2000fffe1ff */
[----:B------:R-:W-:Y:S02]  /*0680*/  MOV R9, 0x437c0000 ;  /* 0x437c000000097802 */ /* 0x000fe40000000f00 */
[----:B------:R-:W-:-:S09]  /*0690*/  MOV R7, 0x3d39bf78 ;  /* 0x3d39bf7800077802 */ /* 0x000fd20000000f00 */
.L_x_32:
[----:B------:R-:W0:Y:S01]  /*06a0*/  LDS R11, [UR4] ;  /* 0x00000004ff0b7984 */ /* 0x000e220008000800 */
[----:B------:R-:W-:-:S04]  /*06b0*/  UIADD3 UR6, UPT, UPT, UR6, 0x1, URZ ;  /* 0x0000000106067890 */ /* 0x000fc8000fffe0ff */
[----:B------:R-:W-:Y:S01]  /*06c0*/  UISETP.NE.AND UP0, UPT, UR6, URZ, UPT ;  /* 0x000000ff0600728c */ /* 0x000fe2000bf05270 */
[----:B0-----:R-:W-:-:S13]  /*06d0*/  FSETP.GTU.AND P0, PT, R11, R6, PT ;  /* 0x000000060b00720b */ /* 0x001fda0003f0c000 */
[----:B------:R-:W-:Y:S05]  /*06e0*/  @P0 BRA `(.L_x_28) ;  /* 0x0000000000940947 */ /* 0x000fea0003800000 */
[----:B------:R-:W-:-:S04]  /*06f0*/  FADD R11, R11, -R6 ;  /* 0x800000060b0b7221 */ /* 0x000fc80000000000 */
        /* <DEDUP_REMOVED lines=36> */
.L_x_28:
        /* <DEDUP_REMOVED lines=36> */
.L_x_29:
[----:B------:R-:W0:Y:S02]  /*0b80*/  LDS R12, [UR5] ;  /* 0x00000005ff0c7984 */ /* 0x000e240008000800 */
        /* <DEDUP_REMOVED lines=39> */
.L_x_30:
        /* <DEDUP_REMOVED lines=36> */
.L_x_31:
[----:B------:R-:W-:Y:S02]  /*1040*/  UIADD3 UR5, UPT, UPT, UR5, 0x4, URZ ;  /* 0x0000000405057890 */ /* 0x000fe4000fffe0ff */
[----:B------:R-:W-:Y:S01]  /*1050*/  UIADD3 UR4, UPT, UPT, UR4, 0x4, URZ ;  /* 0x0000000404047890 */ /* 0x000fe2000fffe0ff */
[----:B------:R-:W-:Y:S11]  /*1060*/  BRA.U UP0, `(.L_x_32) ;  /* 0xfffffff5008c7547 */ /* 0x000ff6000b83ffff */
.L_x_27:
[----:B------:R-:W1:Y:S08]  /*1070*/  LDC R7, c[0x0][0x3b4] ;  /* 0x0000ed00ff077b82 */ /* 0x000e700000000800 */
[----:B------:R-:W2:Y:S08]  /*1080*/  LDC R12, c[0x0][0x3bc] ;  /* 0x0000ef00ff0c7b82 */ /* 0x000eb00000000800 */
[----:B0-----:R-:W0:Y:S08]  /*1090*/  LDC.64 R10, c[0x0][0x3a0] ;  /* 0x0000e800ff0a7b82 */ /* 0x001e300000000a00 */
[----:B------:R-:W3:Y:S01]  /*10a0*/  LDC.64 R8, c[0x0][0x3a8] ;  /* 0x0000ea00ff087b82 */ /* 0x000ee20000000a00 */
[----:B-1----:R-:W-:-:S02]  /*10b0*/  IMAD R0, R4, R7, R0 ;  /* 0x0000000704007224 */ /* 0x002fc400078e0200 */
[----:B------:R-:W-:-:S04]  /*10c0*/  IMAD R3, R3, R7, RZ ;  /* 0x0000000703037224 */ /* 0x000fc800078e02ff */
[----:B------:R-:W-:-:S04]  /*10d0*/  IMAD R3, R0, R7, R3 ;  /* 0x0000000700037224 */ /* 0x000fc800078e0203 */
[----:B------:R-:W-:-:S04]  /*10e0*/  IMAD R3, R3, R7, R2 ;  /* 0x0000000703037224 */ /* 0x000fc800078e0202 */
[----:B--2---:R-:W-:-:S04]  /*10f0*/  IMAD R3, R3, R12, UR7 ;  /* 0x0000000703037e24 */ /* 0x004fc8000f8e020c */
[----:B0-----:R-:W-:-:S04]  /*1100*/  IMAD.WIDE R10, R3, 0x4, R10 ;  /* 0x00000004030a7825 */ /* 0x001fc800078e020a */
[----:B---3--:R-:W-:Y:S01]  /*1110*/  IMAD.WIDE R8, R3, 0x4, R8 ;  /* 0x0000000403087825 */ /* 0x008fe200078e0208 */
[----:B------:R-:W-:Y:S04]  /*1120*/  STG.E desc[UR8][R10.64], R6 ;  /* 0x000000060a007986 */ /* 0x000fe8000c101908 */
[----:B------:R-:W-:Y:S01]  /*1130*/  STG.E desc[UR8][R8.64], R5 ;  /* 0x0000000508007986 */ /* 0x000fe2000c101908 */
[----:B------:R-:W-:Y:S05]  /*1140*/  EXIT ;  /* 0x000000000000794d */ /* 0x000fea0003800000 */
.L_x_33:
        /* <DEDUP_REMOVED lines=11> */
.L_x_111:


//--------------------- .text._Z14kernel_forwardPfS_S_S_S_S_S_S_S_S_S_S_S_iiiii --------------------------
	.section	.text._Z14kernel_forwardPfS_S_S_S_S_S_S_S_S_S_S_S_iiiii,"ax",@progbits
	.align	128
        .global         _Z14kernel_forwardPfS_S_S_S_S_S_S_S_S_S_S_S_iiiii
        .type           _Z14kernel_forwardPfS_S_S_S_S_S_S_S_S_S_S_S_iiiii,@function
        .size           _Z14kernel_forwardPfS_S_S_S_S_S_S_S_S_S_S_S_iiiii,(.L_x_112 - _Z14kernel_forwardPfS_S_S_S_S_S_S_S_S_S_S_S_iiiii)
        .other          _Z14kernel_forwardPfS_S_S_S_S_S_S_S_S_S_S_S_iiiii,@"STO_CUDA_ENTRY STV_DEFAULT"
_Z14kernel_forwardPfS_S_S_S_S_S_S_S_S_S_S_S_iiiii:
.text._Z14kernel_forwardPfS_S_S_S_S_S_S_S_S_S_S_S_iiiii:
[----:B------:R-:W-:Y:S08]  /*0000*/  LDC R1, c[0x0][0x37c] ;  /* 0x0000df00ff017b82 */ /* 0x000ff00000000800 */
[----:B------:R-:W0:Y:S01]  /*0010*/  S2UR UR16, SR_CTAID.Y ;  /* 0x00000000001079c3 */ /* 0x000e220000002600 */
[----:B------:R-:W0:Y:S07]  /*0020*/  LDCU UR4, c[0x0][0x3f0] ;  /* 0x00007e00ff0477ac */ /* 0x000e2e0008000800 */
[----:B------:R-:W1:Y:S01]  /*0030*/  LDC R8, c[0x0][0x3ec] ;  /* 0x0000fb00ff087b82 */ /* 0x000e620000000800 */
[----:B0-----:R-:W-:-:S06]  /*0040*/  UIADD3 UR14, UPT, UPT, UR16, UR4, URZ ;  /* 0x00000004100e7290 */ /* 0x001fcc000fffe0ff */
[----:B-1----:R-:W-:-:S13]  /*0050*/  ISETP.LE.AND P0, PT, R8, UR14, PT ;  /* 0x0000000e08007c0c */ /* 0x002fda000bf03270 */
[----:B------:R-:W-:Y:S05]  /*0060*/  @P0 EXIT ;  /* 0x000000000000094d */ /* 0x000fea0003800000 */
[----:B------:R-:W0:Y:S01]  /*0070*/  S2UR UR15, SR_CTAID.X ;  /* 0x00000000000f79c3 */ /* 0x000e220000002500 */
[----:B------:R-:W1:Y:S01]  /*0080*/  LDCU UR6, c[0x0][0x3f8] ;  /* 0x00007f00ff0677ac */ /* 0x000e620008000800 */
[----:B------:R-:W2:Y:S01]  /*0090*/  S2R R0, SR_TID.X ;  /* 0x0000000000007919 */ /* 0x000ea20000002100 */
[----:B------:R-:W-:Y:S01]  /*00a0*/  IMAD R12, R8, R8, RZ ;  /* 0x00000008080c7224 */ /* 0x000fe200078e02ff */
[----:B------:R-:W-:Y:S01]  /*00b0*/  MOV R17, 0xff800000 ;  /* 0xff80000000117802 */ /* 0x000fe20000000f00 */
[----:B------:R-:W3:Y:S01]  /*00c0*/  LDCU UR5, c[0x0][0x3f4] ;  /* 0x00007e80ff0577ac */ /* 0x000ee20008000800 */
[----:B------:R-:W-:Y:S02]  /*00d0*/  MOV R2, 0xff800000 ;  /* 0xff80000000027802 */ /* 0x000fe40000000f00 */
[----:B------:R-:W4:Y:S01]  /*00e0*/  S2UR UR17, SR_CTAID.Z ;  /* 0x00000000001179c3 */ /* 0x000f220000002700 */
[----:B------:R-:W-:Y:S01]  /*00f0*/  UISETP.GE.AND UP0, UPT, UR4, 0x2, UPT ;  /* 0x000000020400788c */ /* 0x000fe2000bf06270 */
[----:B------:R-:W2:Y:S01]  /*0100*/  LDCU.64 UR12, c[0x0][0x358] ;  /* 0x00006b00ff0c77ac */ /* 0x000ea20008000a00 */
[----:B-1----:R-:W-:Y:S01]  /*0110*/  MOV R3, UR6 ;  /* 0x0000000600037c02 */ /* 0x002fe20008000f00 */
[----:B0-----:R-:W-:-:S04]  /*0120*/  IMAD R6, R12, UR15, RZ ;  /* 0x0000000f0c067c24 */ /* 0x001fc8000f8e02ff */
[C---:B---3--:R-:W-:Y:S02]  /*0130*/  IMAD R4, R6.reuse, UR5, RZ ;  /* 0x0000000506047c24 */ /* 0x048fe4000f8e02ff */
[----:B------:R-:W-:Y:S01]  /*0140*/  IMAD R5, R6, R3, RZ ;  /* 0x0000000306057224 */ /* 0x000fe200078e02ff */
[----:B------:R-:W-:Y:S06]  /*0150*/  BRA.U !UP0, `(.L_x_34) ;  /* 0x0000000d08ac7547 */ /* 0x000fec000b800000 */
[----:B------:R-:W-:Y:S01]  /*0160*/  UIADD3 UR4, UPT, UPT, UR16, 0x1, URZ ;  /* 0x0000000110047890 */ /* 0x000fe2000fffe0ff */
[----:B------:R-:W-:Y:S01]  /*0170*/  IMAD R13, R8, R3, RZ ;  /* 0x00000003080d7224 */ /* 0x000fe200078e02ff */
[----:B------:R-:W-:Y:S01]  /*0180*/  SHF.R.S32.HI R11, RZ, 0x1f, R4 ;  /* 0x0000001fff0b7819 */ /* 0x000fe20000011404 */
[----:B------:R-:W-:Y:S01]  /*0190*/  IMAD R12, R12, R5, RZ ;  /* 0x000000050c0c7224 */ /* 0x000fe200078e02ff */
[----:B------:R-:W-:Y:S02]  /*01a0*/  MOV R2, 0xff800000 ;  /* 0xff80000000027802 */ /* 0x000fe40000000f00 */
[----:B------:R-:W-:Y:S02]  /*01b0*/  MOV R15, UR16 ;  /* 0x00000010000f7c02 */ /* 0x000fe40008000f00 */
[----:B------:R-:W-:Y:S02]  /*01c0*/  MOV R17, 0xff800000 ;  /* 0xff80000000117802 */ /* 0x000fe40000000f00 */
[----:B------:R-:W-:-:S07]  /*01d0*/  MOV R10, UR4 ;  /* 0x00000004000a7c02 */ /* 0x000fce0008000f00 */
.L_x_44:
[----:B------:R-:W0:Y:S01]  /*01e0*/  LDC R19, c[0x0][0x3ec] ;  /* 0x0000fb00ff137b82 */ /* 0x000e220000000800 */
[----:B------:R-:W2:Y:S01]  /*01f0*/  LDCU UR8, c[0x0][0x3f4] ;  /* 0x00007e80ff0877ac */ /* 0x000ea20008000800 */
[----:B------:R-:W1:Y:S01]  /*0200*/  LDCU.128 UR4, c[0x0][0x3c0] ;  /* 0x00007800ff0477ac */ /* 0x000e620008000c00 */
[----:B0-----:R-:W-:Y:S02]  /*0210*/  IMAD R7, R10, R19, UR14 ;  /* 0x0000000e0a077e24 */ /* 0x001fe4000f8e0213 */
[----:B------:R-:W-:Y:S02]  /*0220*/  IMAD R16, R19, UR16, R10 ;  /* 0x0000001013107c24 */ /* 0x000fe4000f8e020a */
[--C-:B--2---:R-:W-:Y:S02]  /*0230*/  IMAD R7, R7, UR8, R0.reuse ;  /* 0x0000000807077c24 */ /* 0x104fe4000f8e0200 */
[----:B------:R-:W-:-:S03]  /*0240*/  IMAD R3, R16, UR8, R0 ;  /* 0x0000000810037c24 */ /* 0x000fc6000f8e0200 */
[C---:B------:R-:W-:Y:S02]  /*0250*/  IADD3 R9, P2, PT, R4.reuse, R7, RZ ;  /* 0x0000000704097210 */ /* 0x040fe40007f5e0ff */
[----:B------:R-:W-:Y:S02]  /*0260*/  IADD3 R18, P0, PT, R4, R3, RZ ;  /* 0x0000000304127210 */ /* 0x000fe40007f1e0ff */
[----:B-1----:R-:W-:Y:S02]  /*0270*/  LEA R8, P3, R9, UR6, 0x2 ;  /* 0x0000000609087c11 */ /* 0x002fe4000f8610ff */
[-C--:B------:R-:W-:Y:S02]  /*0280*/  LEA.HI.X.SX32 R14, R7, R11.reuse, 0x1, P2 ;  /* 0x0000000b070e7211 */ /* 0x080fe400010f0eff */
[----:B------:R-:W-:Y:S02]  /*0290*/  LEA R6, P1, R18, UR4, 0x2 ;  /* 0x0000000412067c11 */ /* 0x000fe4000f8210ff */
[----:B------:R-:W-:-:S02]  /*02a0*/  LEA.HI.X.SX32 R3, R3, R11, 0x1, P0 ;  /* 0x0000000b03037211 */ /* 0x000fc400000f0eff */
[----:B------:R-:W-:Y:S02]  /*02b0*/  LEA.HI.X R9, R9, UR7, R14, 0x2, P3 ;  /* 0x0000000709097c11 */ /* 0x000fe400098f140e */
[----:B------:R-:W-:-:S04]  /*02c0*/  LEA.HI.X R7, R18, UR5, R3, 0x2, P1 ;  /* 0x0000000512077c11 */ /* 0x000fc800088f1403 */
[----:B------:R-:W2:Y:S04]  /*02d0*/  LDG.E R9, desc[UR12][R8.64] ;  /* 0x0000000c08097981 */ /* 0x000ea8000c1e1900 */
[----:B------:R-:W2:Y:S01]  /*02e0*/  LDG.E R6, desc[UR12][R6.64] ;  /* 0x0000000c06067981 */ /* 0x000ea2000c1e1900 */
[----:B------:R-:W-:Y:S01]  /*02f0*/  MOV R14, R10 ;  /* 0x0000000a000e7202 */ /* 0x000fe20000000f00 */
[----:B------:R-:W-:Y:S01]  /*0300*/  BSSY.RECONVERGENT B0, `(.L_x_35) ;  /* 0x0000057000007945 */ /* 0x000fe20003800200 */
[----:B------:R-:W-:-:S04]  /*0310*/  IADD3 R10, PT, PT, R10, 0x1, RZ ;  /* 0x000000010a0a7810 */ /* 0x000fc80007ffe0ff */
[----:B------:R-:W-:Y:S01]  /*0320*/  ISETP.GE.AND P1, PT, R10, UR14, PT ;  /* 0x0000000e0a007c0c */ /* 0x000fe2000bf26270 */
[----:B--2---:R-:W-:-:S05]  /*0330*/  FADD R18, R6, R9 ;  /* 0x0000000906127221 */ /* 0x004fca0000000000 */
[----:B------:R-:W-:-:S13]  /*0340*/  FSETP.GTU.AND P0, PT, R18, R17, PT ;  /* 0x000000111200720b */ /* 0x000fda0003f0c000 */
[----:B------:R-:W-:Y:S05]  /*0350*/  @P0 BRA `(.L_x_36) ;  /* 0x0000000000a40947 */ /* 0x000fea0003800000 */
[----:B------:R-:W-:Y:S02]  /*0360*/  HFMA2 R3, -RZ, RZ, 0.96630859375, -0.0022525787353515625 ;  /* 0x3bbb989dff037431 */ /* 0x000fe400000001ff */
[----:B------:R-:W-:Y:S01]  /*0370*/  FADD R18, R18, -R17 ;  /* 0x8000001112127221 */ /* 0x000fe20000000000 */
[----:B------:R-:W-:Y:S02]  /*0380*/  MOV R6, 0x437c0000 ;  /* 0x437c000000067802 */ /* 0x000fe40000000f00 */
[----:B------:R-:W-:Y:S01]  /*0390*/  MOV R21, 0x3d39bf78 ;  /* 0x3d39bf7800157802 */ /* 0x000fe20000000f00 */
[----:B------:R-:W-:-:S04]  /*03a0*/  FFMA.SAT R3, R18, R3, 0.5 ;  /* 0x3f00000012037423 */ /* 0x000fc80000002003 */
[----:B------:R-:W-:-:S04]  /*03b0*/  FFMA.RM R3, R3, R6, 12582913 ;  /* 0x4b40000103037423 */ /* 0x000fc80000004006 */
[C---:B------:R-:W-:Y:S01]  /*03c0*/  FADD R7, R3.reuse, -12583039 ;  /* 0xcb40007f03077421 */ /* 0x040fe20000000000 */
[----:B------:R-:W-:-:S03]  /*03d0*/  SHF.L.U32 R3, R3, 0x17, RZ ;  /* 0x0000001703037819 */ /* 0x000fc600000006ff */
[----:B------:R-:W-:-:S04]  /*03e0*/  FFMA R7, R18, 1.4426950216293334961, -R7 ;  /* 0x3fb8aa3b12077823 */ /* 0x000fc80000000807 */
[----:B------:R-:W-:Y:S01]  /*03f0*/  FFMA R7, R18, 1.925963033500011079e-08, R7 ;  /* 0x32a5706012077823 */ /* 0x000fe20000000007 */
[----:B------:R-:W-:-:S03]  /*0400*/  HFMA2 R18, -RZ, RZ, 1.625, 0 ;  /* 0x3e800000ff127431 */ /* 0x000fc600000001ff */
        /* <DEDUP_REMOVED lines=30> */
.L_x_36:
[----:B------:R-:W-:Y:S02]  /*05f0*/  HFMA2 R6, -RZ, RZ, 0.96630859375, -0.0022525787353515625 ;  /* 0x3bbb989dff067431 */ /* 0x000fe400000001ff */
[----:B------:R-:W-:Y:S01]  /*0600*/  FADD R17, -R18, R17 ;  /* 0x0000001112117221 */ /* 0x000fe20000000100 */
[----:B------:R-:W-:Y:S01]  /*0610*/  MOV R8, 0x437c0000 ;  /* 0x437c000000087802 */ /* 0x000fe20000000f00 */
[----:B------:R-:W-:Y:S01]  /*0620*/  HFMA2 R20, -RZ, RZ, 1.625, 0 ;  /* 0x3e800000ff147431 */ /* 0x000fe200000001ff */
[----:B------:R-:W-:Y:S01]  /*0630*/  MOV R22, 0x3d39bf78 ;  /* 0x3d39bf7800167802 */ /* 0x000fe20000000f00 */
[----:B------:R-:W-:-:S04]  /*0640*/  FFMA.SAT R3, R17, R6, 0.5 ;  /* 0x3f00000011037423 */ /* 0x000fc80000002006 */
[----:B------:R-:W-:-:S04]  /*0650*/  FFMA.RM R3, R3, R8, 12582913 ;  /* 0x4b40000103037423 */ /* 0x000fc80000004008 */
[C---:B------:R-:W-:Y:S01]  /*0660*/  FADD R6, R3.reuse, -12583039 ;  /* 0xcb40007f03067421 */ /* 0x040fe20000000000 */
[----:B------:R-:W-:-:S03]  /*0670*/  SHF.L.U32 R3, R3, 0x17, RZ ;  /* 0x0000001703037819 */ /* 0x000fc600000006ff */
[----:B------:R-:W-:-:S04]  /*0680*/  FFMA R6, R17, 1.4426950216293334961, -R6 ;  /* 0x3fb8aa3b11067823 */ /* 0x000fc80000000806 */
[----:B------:R-:W-:-:S06]  /*0690*/  FFMA R6, R17, 1.925963033500011079e-08, R6 ;  /* 0x32a5706011067823 */ /* 0x000fcc0000000006 */
        /* <DEDUP_REMOVED lines=29> */
.L_x_37:
[----:B----4-:R-:W-:Y:S05]  /*0870*/  BSYNC.RECONVERGENT B0 ;  /* 0x0000000000007941 */ /* 0x010fea0003800200 */
.L_x_35:
[----:B------:R-:W0:Y:S01]  /*0880*/  LDCU UR8, c[0x0][0x3f8] ;  /* 0x00007f00ff0877ac */ /* 0x000e220008000800 */
[----:B------:R-:W-:Y:S01]  /*0890*/  IADD3 R18, PT, PT, R15, 0x2, RZ ;  /* 0x000000020f127810 */ /* 0x000fe20007ffe0ff */
[----:B------:R-:W-:Y:S01]  /*08a0*/  BSSY.RECONVERGENT B0, `(.L_x_38) ;  /* 0x0000074000007945 */ /* 0x000fe20003800200 */
[----:B------:R-:W1:Y:S02]  /*08b0*/  LDCU UR9, c[0x0][0x3f8] ;  /* 0x00007f00ff0977ac */ /* 0x000e640008000800 */
[----:B------:R-:W-:Y:S01]  /*08c0*/  ISETP.GE.AND P0, PT, R18, UR14, PT ;  /* 0x0000000e12007c0c */ /* 0x000fe2000bf06270 */
[----:B------:R-:W2:Y:S01]  /*08d0*/  LDCU.128 UR4, c[0x0][0x3d0] ;  /* 0x00007a00ff0477ac */ /* 0x000ea20008000c00 */
[----:B0-----:R-:W-:-:S04]  /*08e0*/  MOV R3, UR8 ;  /* 0x0000000800037c02 */ /* 0x001fc80008000f00 */
[----:B------:R-:W-:-:S13]  /*08f0*/  ISETP.GE.OR P0, PT, R0, R3, P0 ;  /* 0x000000030000720c */ /* 0x000fda0000706670 */
[----:B-12---:R-:W-:Y:S05]  /*0900*/  @P0 BRA `(.L_x_39) ;  /* 0x0000000400b40947 */ /* 0x006fea0003800000 */
[-CC-:B------:R-:W-:Y:S01]  /*0910*/  IMAD R6, R14, R19.reuse, R18.reuse ;  /* 0x000000130e067224 */ /* 0x180fe200078e0212 */
[----:B------:R-:W-:Y:S01]  /*0920*/  IADD3 R15, PT, PT, R15, -UR14, RZ ;  /* 0x8000000e0f0f7c10 */ /* 0x000fe2000fffe0ff */
[----:B------:R-:W-:Y:S02]  /*0930*/  IMAD R18, R16, R19, R18 ;  /* 0x0000001310127224 */ /* 0x000fe400078e0212 */
[--C-:B------:R-:W-:Y:S02]  /*0940*/  IMAD R16, R6, R3, R0.reuse ;  /* 0x0000000306107224 */ /* 0x100fe400078e0200 */
[----:B------:R-:W-:-:S07]  /*0950*/  IMAD R18, R13, R18, R0 ;  /* 0x000000120d127224 */ /* 0x000fce00078e0200 */
.L_x_43:
[----:B------:R-:W-:Y:S02]  /*0960*/  SHF.R.S32.HI R6, RZ, 0x1f, R16 ;  /* 0x0000001fff067819 */ /* 0x000fe40000011410 */
[C---:B------:R-:W-:Y:S02]  /*0970*/  IADD3 R7, P0, PT, R5.reuse, R16, RZ ;  /* 0x0000001005077210 */ /* 0x040fe40007f1e0ff */
[----:B------:R-:W-:Y:S02]  /*0980*/  SHF.R.S32.HI R3, RZ, 0x1f, R18 ;  /* 0x0000001fff037819 */ /* 0x000fe40000011412 */
[C---:B------:R-:W-:Y:S02]  /*0990*/  IADD3 R9, P2, PT, R12.reuse, R18, RZ ;  /* 0x000000120c097210 */ /* 0x040fe40007f5e0ff */
[----:B------:R-:W-:Y:S02]  /*09a0*/  LEA.HI.X.SX32 R22, R5, R6, 0x1, P0 ;  /* 0x0000000605167211 */ /* 0x000fe400000f0eff */
[----:B------:R-:W-:-:S02]  /*09b0*/  LEA.HI.X.SX32 R20, R12, R3, 0x1, P2 ;  /* 0x000000030c147211 */ /* 0x000fc400010f0eff */
[----:B------:R-:W-:Y:S02]  /*09c0*/  LEA R6, P0, R7, UR4, 0x2 ;  /* 0x0000000407067c11 */ /* 0x000fe4000f8010ff */
[----:B------:R-:W-:Y:S02]  /*09d0*/  LEA R8, P2, R9, UR6, 0x2 ;  /* 0x0000000609087c11 */ /* 0x000fe4000f8410ff */
[----:B------:R-:W-:Y:S02]  /*09e0*/  LEA.HI.X R7, R7, UR5, R22, 0x2, P0 ;  /* 0x0000000507077c11 */ /* 0x000fe400080f1416 */
[----:B------:R-:W-:-:S03]  /*09f0*/  LEA.HI.X R9, R9, UR7, R20, 0x2, P2 ;  /* 0x0000000709097c11 */ /* 0x000fc600090f1414 */
[----:B------:R-:W2:Y:S04]  /*0a00*/  LDG.E R3, desc[UR12][R6.64] ;  /* 0x0000000c06037981 */ /* 0x000ea8000c1e1900 */
[----:B------:R-:W2:Y:S01]  /*0a10*/  LDG.E R8, desc[UR12][R8.64] ;  /* 0x0000000c08087981 */ /* 0x000ea2000c1e1900 */
[----:B------:R-:W-:Y:S01]  /*0a20*/  IADD3 R15, PT, PT, R15, 0x1, RZ ;  /* 0x000000010f0f7810 */ /* 0x000fe20007ffe0ff */
[----:B------:R-:W-:Y:S03]  /*0a30*/  BSSY.RECONVERGENT B1, `(.L_x_40) ;  /* 0x0000056000017945 */ /* 0x000fe60003800200 */
[----:B------:R-:W-:Y:S01]  /*0a40*/  ISETP.NE.AND P0, PT, R15, -0x2, PT ;  /* 0xfffffffe0f00780c */ /* 0x000fe20003f05270 */
[----:B--2---:R-:W-:-:S05]  /*0a50*/  FADD R3, R3, R8 ;  /* 0x0000000803037221 */ /* 0x004fca0000000000 */
[----:B------:R-:W-:-:S13]  /*0a60*/  FSETP.GTU.AND P2, PT, R3, R2, PT ;  /* 0x000000020300720b */ /* 0x000fda0003f4c000 */
[----:B------:R-:W-:Y:S05]  /*0a70*/  @P2 BRA `(.L_x_41) ;  /* 0x0000000000a42947 */ /* 0x000fea0003800000 */
[----:B------:R-:W-:Y:S02]  /*0a80*/  HFMA2 R6, -RZ, RZ, 0.96630859375, -0.0022525787353515625 ;  /* 0x3bbb989dff067431 */ /* 0x000fe400000001ff */
[----:B------:R-:W-:Y:S01]  /*0a90*/  FADD R3, R3, -R2 ;  /* 0x8000000203037221 */ /* 0x000fe20000000000 */
[----:B------:R-:W-:Y:S01]  /*0aa0*/  MOV R7, 0x437c0000 ;  /* 0x437c000000077802 */ /* 0x000fe20000000f00 */
[----:B------:R-:W-:Y:S01]  /*0ab0*/  HFMA2 R20, -RZ, RZ, 1.625, 0 ;  /* 0x3e800000ff147431 */ /* 0x000fe200000001ff */
[----:B------:R-:W-:Y:S01]  /*0ac0*/  MOV R22, 0x3d39bf78 ;  /* 0x3d39bf7800167802 */ /* 0x000fe20000000f00 */
        /* <DEDUP_REMOVED lines=36> */
.L_x_41:
[----:B------:R-:W-:Y:S02]  /*0d10*/  HFMA2 R7, -RZ, RZ, 0.96630859375, -0.0022525787353515625 ;  /* 0x3bbb989dff077431 */ /* 0x000fe400000001ff */
[----:B------:R-:W-:Y:S01]  /*0d20*/  FADD R2, -R3, R2 ;  /* 0x0000000203027221 */ /* 0x000fe20000000100 */
        /* <DEDUP_REMOVED lines=38> */
.L_x_42:
[----:B------:R-:W-:Y:S05]  /*0f90*/  BSYNC.RECONVERGENT B1 ;  /* 0x0000000000017941 */ /* 0x000fea0003800200 */
.L_x_40:
[----:B------:R-:W-:Y:S02]  /*0fa0*/  MOV R3, UR9 ;  /* 0x0000000900037c02 */ /* 0x000fe40008000f00 */
[----:B------:R-:W-:Y:S02]  /*0fb0*/  IADD3 R18, PT, PT, R13, R18, RZ ;  /* 0x000000120d127210 */ /* 0x000fe40007ffe0ff */
[----:B------:R-:W-:Y:S01]  /*0fc0*/  IADD3 R16, PT, PT, R16, R3, RZ ;  /* 0x0000000310107210 */ /* 0x000fe20007ffe0ff */
[----:B------:R-:W-:Y:S06]  /*0fd0*/  @P0 BRA `(.L_x_43) ;  /* 0xfffffff800600947 */ /* 0x000fec000383ffff */
.L_x_39:
[----:B------:R-:W-:Y:S05]  /*0fe0*/  BSYNC.RECONVERGENT B0 ;  /* 0x0000000000007941 */ /* 0x000fea0003800200 */
.L_x_38:
[----:B------:R-:W-:Y:S01]  /*0ff0*/  MOV R15, R14 ;  /* 0x0000000e000f7202 */ /* 0x000fe20000000f00 */
[----:B------:R-:W-:Y:S06]  /*1000*/  @!P1 BRA `(.L_x_44) ;  /* 0xfffffff000749947 */ /* 0x000fec000383ffff */
.L_x_34:
[----:B------:R-:W4:Y:S08]  /*1010*/  LDC R6, c[0x0][0x3f4] ;  /* 0x0000fd00ff067b82 */ /* 0x000f300000000800 */
[----:B------:R-:W0:Y:S08]  /*1020*/  LDC.64 R8, c[0x0][0x380] ;  /* 0x0000e000ff087b82 */ /* 0x000e300000000a00 */
[----:B------:R-:W1:Y:S01]  /*1030*/  LDC.64 R14, c[0x0][0x388] ;  /* 0x0000e200ff0e7b82 */ /* 0x000e620000000a00 */
[----:B----4-:R-:W-:-:S02]  /*1040*/  IMAD R13, R6, UR17, RZ ;  /* 0x00000011060d7c24 */ /* 0x010fc4000f8e02ff */
[----:B------:R-:W-:-:S03]  /*1050*/  IMAD R24, R6, UR15, RZ ;  /* 0x0000000f06187c24 */ /* 0x000fc6000f8e02ff */
[----:B--2---:R-:W-:-:S05]  /*1060*/  IADD3 R11, PT, PT, R13, R0, RZ ;  /* 0x000000000d0b7210 */ /* 0x004fca0007ffe0ff */
[----:B------:R-:W-:-:S04]  /*1070*/  IMAD R7, R24, R6, R11 ;  /* 0x0000000618077224 */ /* 0x000fc800078e020b */
[----:B0-----:R-:W-:-:S04]  /*1080*/  IMAD.WIDE R8, R7, 0x4, R8 ;  /* 0x0000000407087825 */ /* 0x001fc800078e0208 */
[----:B-1----:R-:W-:Y:S02]  /*1090*/  IMAD.WIDE R14, R7, 0x4, R14 ;  /* 0x00000004070e7825 */ /* 0x002fe400078e020e */
[----:B------:R0:W2:Y:S04]  /*10a0*/  LDG.E R8, desc[UR12][R8.64] ;  /* 0x0000000c08087981 */ /* 0x0000a8000c1e1900 */
[----:B------:R1:W3:Y:S01]  /*10b0*/  LDG.E R14, desc[UR12][R14.64] ;  /* 0x0000000c0e0e7981 */ /* 0x0002e2000c1e1900 */
[----:B------:R-:W4:Y:S01]  /*10c0*/  S2UR UR11, SR_CgaCtaId ;  /* 0x00000000000b79c3 */ /* 0x000f220000008800 */
[----:B------:R-:W-:Y:S01]  /*10d0*/  UMOV UR4, 0x400 ;  /* 0x0000040000047882 */ /* 0x000fe20000000000 */
[----:B------:R-:W-:Y:S01]  /*10e0*/  ISETP.LE.AND P0, PT, R3, UR17, PT ;  /* 0x0000001103007c0c */ /* 0x000fe2000bf03270 */
[----:B------:R-:W-:Y:S01]  /*10f0*/  UIADD3 UR6, UPT, UPT, UR4, 0xfa0, URZ ;  /* 0x00000fa004067890 */ /* 0x000fe2000fffe0ff */
[----:B------:R-:W-:Y:S01]  /*1100*/  BSSY.RECONVERGENT B0, `(.L_x_45) ;  /* 0x0000034000007945 */ /* 0x000fe20003800200 */
[----:B------:R-:W-:Y:S01]  /*1110*/  UIADD3 UR7, UPT, UPT, UR4, 0x1f40, URZ ;  /* 0x00001f4004077890 */ /* 0x000fe2000fffe0ff */
[----:B------:R-:W-:Y:S01]  /*1120*/  ISETP.GE.AND P1, PT, R0, R3, PT ;  /* 0x000000030000720c */ /* 0x000fe20003f26270 */
[----:B------:R-:W-:-:S02]  /*1130*/  UIADD3 UR8, UPT, UPT, UR4, 0x2260, URZ ;  /* 0x0000226004087890 */ /* 0x000fc4000fffe0ff */
[----:B------:R-:W-:Y:S02]  /*1140*/  UIADD3 UR9, UPT, UPT, UR4, 0x2580, URZ ;  /* 0x0000258004097890 */ /* 0x000fe4000fffe0ff */
[----:B------:R-:W-:Y:S02]  /*1150*/  UIADD3 UR10, UPT, UPT, UR4, 0x28a0, URZ ;  /* 0x000028a0040a7890 */ /* 0x000fe4000fffe0ff */
[----:B----4-:R-:W-:Y:S02]  /*1160*/  ULEA UR5, UR11, UR4, 0x18 ;  /* 0x000000040b057291 */ /* 0x010fe4000f8ec0ff */
[----:B------:R-:W-:Y:S02]  /*1170*/  ULEA UR6, UR11, UR6, 0x18 ;  /* 0x000000060b067291 */ /* 0x000fe4000f8ec0ff */
[----:B------:R-:W-:Y:S02]  /*1180*/  UIADD3 UR4, UPT, UPT, UR4, 0x2bc0, URZ ;  /* 0x00002bc004047890 */ /* 0x000fe4000fffe0ff */
[C---:B0-----:R-:W-:Y:S01]  /*1190*/  LEA R9, R0.reuse, UR5, 0x2 ;  /* 0x0000000500097c11 */ /* 0x041fe2000f8e10ff */
[----:B------:R-:W-:Y:S01]  /*11a0*/  ULEA UR7, UR11, UR7, 0x18 ;  /* 0x000000070b077291 */ /* 0x000fe2000f8ec0ff */
[----:B-1----:R-:W-:Y:S01]  /*11b0*/  LEA R15, R0, UR6, 0x2 ;  /* 0x00000006000f7c11 */ /* 0x002fe2000f8e10ff */
[----:B------:R-:W-:-:S02]  /*11c0*/  ULEA UR8, UR11, UR8, 0x18 ;  /* 0x000000080b087291 */ /* 0x000fc4000f8ec0ff */
[----:B------:R-:W-:Y:S02]  /*11d0*/  ULEA UR9, UR11, UR9, 0x18 ;  /* 0x000000090b097291 */ /* 0x000fe4000f8ec0ff */
[----:B------:R-:W-:Y:S01]  /*11e0*/  ULEA UR10, UR11, UR10, 0x18 ;  /* 0x0000000a0b0a7291 */ /* 0x000fe2000f8ec0ff */
[C---:B------:R-:W-:Y:S01]  /*11f0*/  LEA R23, R0.reuse, UR7, 0x2 ;  /* 0x0000000700177c11 */ /* 0x040fe2000f8e10ff */
[----:B------:R-:W-:Y:S01]  /*1200*/  ULEA UR4, UR11, UR4, 0x18 ;  /* 0x000000040b047291 */ /* 0x000fe2000f8ec0ff */
[C---:B------:R-:W-:Y:S02]  /*1210*/  LEA R25, R0.reuse, UR8, 0x2 ;  /* 0x0000000800197c11 */ /* 0x040fe4000f8e10ff */
[----:B------:R-:W-:Y:S01]  /*1220*/  LEA R7, R0, UR9, 0x2 ;  /* 0x0000000900077c11 */ /* 0x000fe2000f8e10ff */
[--C-:B--2---:R-:W-:Y:S01]  /*1230*/  FADD R22, R8, R17.reuse ;  /* 0x0000001108167221 */ /* 0x104fe20000000000 */
[----:B------:R-:W-:Y:S01]  /*1240*/  LEA R8, R0, UR10, 0x2 ;  /* 0x0000000a00087c11 */ /* 0x000fe2000f8e10ff */
[----:B---3--:R-:W-:-:S03]  /*1250*/  FADD R16, R14, R17 ;  /* 0x000000110e107221 */ /* 0x008fc60000000000 */
[----:B------:R0:W-:Y:S04]  /*1260*/  STS [R9], R22 ;  /* 0x0000001609007388 */ /* 0x0001e80000000800 */
[----:B------:R1:W-:Y:S01]  /*1270*/  STS [R15], R16 ;  /* 0x000000100f007388 */ /* 0x0003e20000000800 */
[----:B0-----:R-:W-:Y:S01]  /*1280*/  LEA R9, R0, UR4, 0x2 ;  /* 0x0000000400097c11 */ /* 0x001fe2000f8e10ff */
[----:B------:R-:W-:Y:S06]  /*1290*/  @P0 BRA `(.L_x_46) ;  /* 0x0000000000680947 */ /* 0x000fec0003800000 */
[----:B-1----:R-:W0:Y:S01]  /*12a0*/  LDC.64 R14, c[0x0][0x398] ;  /* 0x0000e600ff0e7b82 */ /* 0x002e220000000a00 */
[----:B------:R-:W-:-:S05]  /*12b0*/  IMAD R10, R24, R3, RZ ;  /* 0x00000003180a7224 */ /* 0x000fca00078e02ff */
[-C--:B------:R-:W-:Y:S02]  /*12c0*/  IADD3 R13, PT, PT, R13, R10.reuse, RZ ;  /* 0x0000000a0d0d7210 */ /* 0x080fe40007ffe0ff */
[----:B------:R-:W1:Y:S01]  /*12d0*/  LDC.64 R18, c[0x0][0x390] ;  /* 0x0000e400ff127b82 */ /* 0x000e620000000a00 */
[----:B------:R-:W-:Y:S02]  /*12e0*/  IADD3 R11, PT, PT, R11, R10, RZ ;  /* 0x0000000a0b0b7210 */ /* 0x000fe40007ffe0ff */
[----:B------:R-:W-:-:S05]  /*12f0*/  LEA R13, R13, R0, 0x2 ;  /* 0x000000000d0d7211 */ /* 0x000fca00078e10ff */
[----:B0-----:R-:W-:-:S04]  /*1300*/  IMAD.WIDE R14, R13, 0x4, R14 ;  /* 0x000000040d0e7825 */ /* 0x001fc800078e020e */
[----:B------:R-:W-:Y:S02]  /*1310*/  IMAD.WIDE R12, R6, 0x4, R14 ;  /* 0x00000004060c7825 */ /* 0x000fe400078e020e */
[----:B------:R-:W2:Y:S02]  /*1320*/  LDG.E R14, desc[UR12][R14.64] ;  /* 0x0000000c0e0e7981 */ /* 0x000ea4000c1e1900 */
[----:B-1----:R-:W-:-:S04]  /*1330*/  IMAD.WIDE R18, R11, 0x4, R18 ;  /* 0x000000040b127825 */ /* 0x002fc800078e0212 */
[C---:B------:R-:W-:Y:S02]  /*1340*/  IMAD.WIDE R10, R6.reuse, 0x4, R12 ;  /* 0x00000004060a7825 */ /* 0x040fe400078e020c */
[----:B------:R-:W3:Y:S02]  /*1350*/  LDG.E R18, desc[UR12][R18.64] ;  /* 0x0000000c12127981 */ /* 0x000ee4000c1e1900 */
[----:B------:R-:W-:Y:S02]  /*1360*/  IMAD.WIDE R20, R6, 0x4, R10 ;  /* 0x0000000406147825 */ /* 0x000fe400078e020a */
[----:B------:R-:W4:Y:S04]  /*1370*/  LDG.E R12, desc[UR12][R12.64] ;  /* 0x0000000c0c0c7981 */ /* 0x000f28000c1e1900 */
[----:B------:R-:W5:Y:S04]  /*1380*/  LDG.E R10, desc[UR12][R10.64] ;  /* 0x0000000c0a0a7981 */ /* 0x000f68000c1e1900 */
[----:B------:R-:W5:Y:S01]  /*1390*/  LDG.E R20, desc[UR12][R20.64] ;  /* 0x0000000c14147981 */ /* 0x000f62000c1e1900 */
[--C-:B--2---:R-:W-:Y:S01]  /*13a0*/  FADD R28, R14, R17.reuse ;  /* 0x000000110e1c7221 */ /* 0x104fe20000000000 */
[--C-:B---3--:R-:W-:Y:S01]  /*13b0*/  FADD R26, R18, R17.reuse ;  /* 0x00000011121a7221 */ /* 0x108fe20000000000 */
[----:B----4-:R-:W-:-:S04]  /*13c0*/  FADD R27, R12, R17 ;  /* 0x000000110c1b7221 */ /* 0x010fc80000000000 */
[----:B------:R0:W-:Y:S01]  /*13d0*/  STS [R23], R26 ;  /* 0x0000001a17007388 */ /* 0x0001e20000000800 */
[----:B-----5:R-:W-:-:S03]  /*13e0*/  FADD R29, R10, R17 ;  /* 0x000000110a1d7221 */ /* 0x020fc60000000000 */
[----:B------:R0:W-:Y:S01]  /*13f0*/  STS [R25], R28 ;  /* 0x0000001c19007388 */ /* 0x0001e20000000800 */
[----:B------:R-:W-:-:S03]  /*1400*/  FADD R17, R20, R17 ;  /* 0x0000001114117221 */ /* 0x000fc60000000000 */
[----:B------:R0:W-:Y:S04]  /*1410*/  STS [R7], R27 ;  /* 0x0000001b07007388 */ /* 0x0001e80000000800 */
[----:B------:R0:W-:Y:S04]  /*1420*/  STS [R8], R29 ;  /* 0x0000001d08007388 */ /* 0x0001e80000000800 */
[----:B------:R0:W-:Y:S02]  /*1430*/  STS [R9], R17 ;  /* 0x0000001109007388 */ /* 0x0001e40000000800 */
.L_x_46:
[----:B------:R-:W-:Y:S05]  /*1440*/  BSYNC.RECONVERGENT B0 ;  /* 0x0000000000007941 */ /* 0x000fea0003800200 */
.L_x_45:
[----:B------:R-:W-:Y:S04]  /*1450*/  BSSY.RECONVERGENT B0, `(.L_x_47) ;  /* 0x000025d000007945 */ /* 0x000fe80003800200 */
[----:B------:R-:W-:Y:S05]  /*1460*/  @P1 BRA `(.L_x_48) ;  /* 0x00000024006c1947 */ /* 0x000fea0003800000 */
[----:B------:R-:W2:Y:S01]  /*1470*/  LDC.64 R10, c[0x0][0x3a0] ;  /* 0x0000e800ff0a7b82 */ /* 0x000ea20000000a00 */
[----:B------:R-:W-:-:S05]  /*1480*/  IMAD R13, R3, UR17, RZ ;  /* 0x00000011030d7c24 */ /* 0x000fca000f8e02ff */
[----:B------:R-:W-:-:S05]  /*1490*/  IADD3 R19, PT, PT, R13, R0, RZ ;  /* 0x000000000d137210 */ /* 0x000fca0007ffe0ff */
[----:B------:R-:W-:-:S04]  /*14a0*/  IMAD R19, R24, R3, R19 ;  /* 0x0000000318137224 */ /* 0x000fc800078e0213 */
[----:B--2---:R-:W-:-:S05]  /*14b0*/  IMAD.WIDE R20, R19, 0x4, R10 ;  /* 0x0000000413147825 */ /* 0x004fca00078e020a */
[----:B------:R-:W2:Y:S01]  /*14c0*/  LDG.E R11, desc[UR12][R20.64] ;  /* 0x0000000c140b7981 */ /* 0x000ea2000c1e1900 */
[----:B------:R-:W-:Y:S01]  /*14d0*/  BSSY.RECONVERGENT B1, `(.L_x_49) ;  /* 0x0000051000017945 */ /* 0x000fe20003800200 */
[----:B------:R-:W-:Y:S01]  /*14e0*/  HFMA2 R14, -RZ, RZ, 0.96630859375, -0.0022525787353515625 ;  /* 0x3bbb989dff0e7431 */ /* 0x000fe200000001ff */
[----:B-1----:R-:W-:Y:S01]  /*14f0*/  MOV R15, 0x437c0000 ;  /* 0x437c0000000f7802 */ /* 0x002fe20000000f00 */
[----:B0-----:R-:W-:Y:S01]  /*1500*/  HFMA2 R17, -RZ, RZ, 1.625, 0 ;  /* 0x3e800000ff117431 */ /* 0x001fe200000001ff */
[----:B------:R-:W-:Y:S01]  /*1510*/  MOV R18, 0x3d39bf78 ;  /* 0x3d39bf7800127802 */ /* 0x000fe20000000f00 */
[----:B--2---:R-:W-:-:S05]  /*1520*/  FADD R11, R11, R2 ;  /* 0x000000020b0b7221 */ /* 0x004fca0000000000 */
[----:B------:R-:W-:-:S13]  /*1530*/  FSETP.GTU.AND P1, PT, R11, R22, PT ;  /* 0x000000160b00720b */ /* 0x000fda0003f2c000 */
[----:B------:R-:W-:Y:S05]  /*1540*/  @P1 BRA `(.L_x_50) ;  /* 0x0000000000941947 */ /* 0x000fea0003800000 */
        /* <DEDUP_REMOVED lines=37> */
.L_x_50:
        /* <DEDUP_REMOVED lines=36> */
.L_x_51:
[----:B------:R-:W-:Y:S05]  /*19e0*/  BSYNC.RECONVERGENT B1 ;  /* 0x0000000000017941 */ /* 0x000fea0003800200 */
.L_x_49:
[----:B------:R-:W0:Y:S02]  /*19f0*/  LDC.64 R10, c[0x0][0x3a8] ;  /* 0x0000ea00ff0a7b82 */ /* 0x000e240000000a00 */
[----:B0-----:R-:W-:-:S06]  /*1a00*/  IMAD.WIDE R10, R19, 0x4, R10 ;  /* 0x00000004130a7825 */ /* 0x001fcc00078e020a */
[----:B------:R-:W2:Y:S01]  /*1a10*/  LDG.E R11, desc[UR12][R10.64] ;  /* 0x0000000c0a0b7981 */ /* 0x000ea2000c1e1900 */
[----:B------:R-:W-:Y:S01]  /*1a20*/  LEA R21, R0, UR5, 0x2 ;  /* 0x0000000500157c11 */ /* 0x000fe2000f8e10ff */
[----:B------:R-:W-:Y:S04]  /*1a30*/  BSSY.RECONVERGENT B1, `(.L_x_52) ;  /* 0x000004e000017945 */ /* 0x000fe80003800200 */
[----:B------:R0:W-:Y:S01]  /*1a40*/  STS [R21], R22 ;  /* 0x0000001615007388 */ /* 0x0001e20000000800 */
[----:B--2---:R-:W-:-:S05]  /*1a50*/  FADD R19, R11, R2 ;  /* 0x000000020b137221 */ /* 0x004fca0000000000 */
[----:B------:R-:W-:-:S13]  /*1a60*/  FSETP.GTU.AND P1, PT, R19, R16, PT ;  /* 0x000000101300720b */ /* 0x000fda0003f2c000 */
[----:B0-----:R-:W-:Y:S05]  /*1a70*/  @P1 BRA `(.L_x_53) ;  /* 0x0000000000941947 */ /* 0x001fea0003800000 */
        /* <DEDUP_REMOVED lines=37> */
.L_x_53:
        /* <DEDUP_REMOVED lines=36> */
.L_x_54:
[----:B------:R-:W-:Y:S05]  /*1f10*/  BSYNC.RECONVERGENT B1 ;  /* 0x0000000000017941 */ /* 0x000fea0003800200 */
.L_x_52:
[----:B------:R-:W-:-:S05]  /*1f20*/  LEA R10, R0, UR6, 0x2 ;  /* 0x00000006000a7c11 */ /* 0x000fca000f8e10ff */
[----:B------:R2:W-:Y:S01]  /*1f30*/  STS [R10], R11 ;  /* 0x0000000b0a007388 */ /* 0x0005e20000000800 */
[----:B------:R-:W-:Y:S05]  /*1f40*/  @P0 BRA `(.L_x_48) ;  /* 0x0000001800b40947 */ /* 0x000fea0003800000 */
[----:B--2---:R-:W0:Y:S01]  /*1f50*/  LDC.64 R10, c[0x0][0x3b0] ;  /* 0x0000ec00ff0a7b82 */ /* 0x004e220000000a00 */
[----:B------:R-:W-:Y:S01]  /*1f60*/  IMAD R12, R3, UR15, RZ ;  /* 0x0000000f030c7c24 */ /* 0x000fe2000f8e02ff */
[----:B------:R-:W-:-:S03]  /*1f70*/  IADD3 R19, PT, PT, R13, R0, RZ ;  /* 0x000000000d137210 */ /* 0x000fc60007ffe0ff */
[----:B------:R-:W-:-:S05]  /*1f80*/  IMAD R12, R12, R3, RZ ;  /* 0x000000030c0c7224 */ /* 0x000fca00078e02ff */
[----:B------:R-:W-:-:S05]  /*1f90*/  IADD3 R19, PT, PT, R19, R12, RZ ;  /* 0x0000000c13137210 */ /* 0x000fca0007ffe0ff */
[----:B0-----:R-:W-:-:S06]  /*1fa0*/  IMAD.WIDE.U32 R10, R19, 0x4, R10 ;  /* 0x00000004130a7825 */ /* 0x001fcc00078e000a */
[----:B------:R-:W2:Y:S01]  /*1fb0*/  LDG.E R11, desc[UR12][R10.64] ;  /* 0x0000000c0a0b7981 */ /* 0x000ea2000c1e1900 */
[----:B------:R-:W-:Y:S01]  /*1fc0*/  MOV R20, 0x400 ;  /* 0x0000040000147802 */ /* 0x000fe20000000f00 */
[----:B------:R-:W-:Y:S01]  /*1fd0*/  BSSY.RECONVERGENT B1, `(.L_x_55) ;  /* 0x0000052000017945 */ /* 0x000fe20003800200 */
[----:B------:R-:W0:Y:S02]  /*1fe0*/  S2R R19, SR_CgaCtaId ;  /* 0x0000000000137919 */ /* 0x000e240000008800 */
[----:B------:R-:W-:-:S04]  /*1ff0*/  IADD3 R16, PT, PT, R20, 0x1f40, RZ ;  /* 0x00001f4014107810 */ /* 0x000fc80007ffe0ff */
[----:B0-----:R-:W-:-:S04]  /*2000*/  LEA R21, R19, R16, 0x18 ;  /* 0x0000001013157211 */ /* 0x001fc800078ec0ff */
[----:B------:R-:W-:-:S05]  /*2010*/  LEA R16, R0, R21, 0x2 ;  /* 0x0000001500107211 */ /* 0x000fca00078e10ff */
[----:B------:R-:W0:Y:S01]  /*2020*/  LDS R21, [R16] ;  /* 0x0000000010157984 */ /* 0x000e220000000800 */
[----:B--2---:R-:W-:-:S05]  /*2030*/  FADD R22, R11, R2 ;  /* 0x000000020b167221 */ /* 0x004fca0000000000 */
[----:B0-----:R-:W-:-:S13]  /*2040*/  FSETP.GTU.AND P0, PT, R22, R21, PT ;  /* 0x000000151600720b */ /* 0x001fda0003f0c000 */
        /* <DEDUP_REMOVED lines=38> */
.L_x_56:
        /* <DEDUP_REMOVED lines=36> */
.L_x_57:
[----:B------:R-:W-:Y:S05]  /*24f0*/  BSYNC.RECONVERGENT B1 ;  /* 0x0000000000017941 */ /* 0x000fea0003800200 */
.L_x_55:
[----:B------:R-:W0:Y:S01]  /*2500*/  LDC.64 R10, c[0x0][0x3b8] ;  /* 0x0000ee00ff0a7b82 */ /* 0x000e220000000a00 */
[----:B------:R-:W-:-:S04]  /*2510*/  IADD3 R21, PT, PT, R13, R12, RZ ;  /* 0x0000000c0d157210 */ /* 0x000fc80007ffe0ff */
[----:B------:R-:W-:-:S05]  /*2520*/  LEA R21, R21, R0, 0x2 ;  /* 0x0000000015157211 */ /* 0x000fca00078e10ff */
[----:B0-----:R-:W-:-:S06]  /*2530*/  IMAD.WIDE.U32 R12, R21, 0x4, R10 ;  /* 0x00000004150c7825 */ /* 0x001fcc00078e000a */
[----:B------:R-:W2:Y:S01]  /*2540*/  LDG.E R13, desc[UR12][R12.64] ;  /* 0x0000000c0c0d7981 */ /* 0x000ea2000c1e1900 */
[----:B------:R-:W-:Y:S01]  /*2550*/  IADD3 R20, PT, PT, R20, 0x2260, RZ ;  /* 0x0000226014147810 */ /* 0x000fe20007ffe0ff */
[----:B------:R-:W-:Y:S02]  /*2560*/  BSSY.RECONVERGENT B1, `(.L_x_58) ;  /* 0x0000051000017945 */ /* 0x000fe40003800200 */
[----:B------:R-:W-:Y:S01]  /*2570*/  STS [R16], R25 ;  /* 0x0000001910007388 */ /* 0x000fe20000000800 */
[----:B------:R-:W-:-:S04]  /*2580*/  LEA R19, R19, R20, 0x18 ;  /* 0x0000001413137211 */ /* 0x000fc800078ec0ff */
        /* <DEDUP_REMOVED lines=42> */
.L_x_59:
        /* <DEDUP_REMOVED lines=36> */
.L_x_60:
[----:B------:R-:W-:Y:S05]  /*2a70*/  BSYNC.RECONVERGENT B1 ;  /* 0x0000000000017941 */ /* 0x000fea0003800200 */
.L_x_58:
[----:B------:R-:W-:-:S05]  /*2a80*/  IADD3 R21, PT, PT, R21, R3, RZ ;  /* 0x0000000315157210 */ /* 0x000fca0007ffe0ff */
[----:B------:R-:W-:-:S06]  /*2a90*/  IMAD.WIDE.U32 R12, R21, 0x4, R10 ;  /* 0x00000004150c7825 */ /* 0x000fcc00078e000a */
[----:B------:R-:W2:Y:S01]  /*2aa0*/  LDG.E R13, desc[UR12][R12.64] ;  /* 0x0000000c0c0d7981 */ /* 0x000ea2000c1e1900 */
[----:B------:R-:W-:Y:S03]  /*2ab0*/  BSSY.RECONVERGENT B1, `(.L_x_61) ;  /* 0x000004f000017945 */ /* 0x000fe60003800200 */
[----:B------:R-:W-:Y:S04]  /*2ac0*/  STS [R19], R20 ;  /* 0x0000001413007388 */ /* 0x000fe80000000800 */
        /* <DEDUP_REMOVED lines=41> */
.L_x_62:
        /* <DEDUP_REMOVED lines=36> */
.L_x_63:
[----:B------:R-:W-:Y:S05]  /*2fa0*/  BSYNC.RECONVERGENT B1 ;  /* 0x0000000000017941 */ /* 0x000fea0003800200 */
.L_x_61:
        /* <DEDUP_REMOVED lines=46> */
.L_x_65:
        /* <DEDUP_REMOVED lines=36> */
.L_x_66:
[----:B------:R-:W-:Y:S05]  /*34d0*/  BSYNC.RECONVERGENT B1 ;  /* 0x0000000000017941 */ /* 0x000fea0003800200 */
.L_x_64:
        /* <DEDUP_REMOVED lines=46> */
.L_x_68:
        /* <DEDUP_REMOVED lines=36> */
.L_x_69:
[----:B------:R-:W-:Y:S05]  /*3a00*/  BSYNC.RECONVERGENT B1 ;  /* 0x0000000000017941 */ /* 0x000fea0003800200 */
.L_x_67:
[----:B------:R3:W-:Y:S02]  /*3a10*/  STS [R9], R2 ;  /* 0x0000000209007388 */ /* 0x0007e40000000800 */
.L_x_48:
[----:B------:R-:W-:Y:S05]  /*3a20*/  BSYNC.RECONVERGENT B0 ;  /* 0x0000000000007941 */ /* 0x000fea0003800200 */
.L_x_47:
[----:B------:R-:W-:Y:S01]  /*3a30*/  BAR.SYNC.DEFER_BLOCKING 0x0 ;  /* 0x0000000000007b1d */ /* 0x000fe20000010000 */
[----:B------:R-:W-:-:S13]  /*3a40*/  ISETP.NE.AND P0, PT, R0, RZ, PT ;  /* 0x000000ff0000720c */ /* 0x000fda0003f05270 */
[----:B------:R-:W-:Y:S05]  /*3a50*/  @P0 EXIT ;  /* 0x000000000000094d */ /* 0x000fea0003800000 */
[----:B------:R-:W-:Y:S02]  /*3a60*/  ISETP.GE.AND P0, PT, R6, 0x1, PT ;  /* 0x000000010600780c */ /* 0x000fe40003f06270 */
[----:B------:R-:W-:Y:S02]  /*3a70*/  MOV R0, 0xff800000 ;  /* 0xff80000000007802 */ /* 0x000fe40000000f00 */
[----:B--2---:R-:W-:-:S09]  /*3a80*/  MOV R11, 0xff800000 ;  /* 0xff800000000b7802 */ /* 0x004fd20000000f00 */
[----:B------:R-:W-:Y:S05]  /*3a90*/  @!P0 BRA `(.L_x_70) ;  /* 0x0000000800948947 */ /* 0x000fea0003800000 */
[----:B------:R-:W-:Y:S01]  /*3aa0*/  HFMA2 R3, -RZ, RZ, 0.96630859375, -0.0022525787353515625 ;  /* 0x3bbb989dff037431 */ /* 0x000fe200000001ff */
[----:B------:R-:W-:Y:S01]  /*3ab0*/  IADD3 R6, PT, PT, -R6, RZ, RZ ;  /* 0x000000ff06067210 */ /* 0x000fe20007ffe1ff */
[----:B0-----:R-:W-:Y:S01]  /*3ac0*/  HFMA2 R8, -RZ, RZ, 1.625, 0 ;  /* 0x3e800000ff087431 */ /* 0x001fe200000001ff */
[----:B------:R-:W-:Y:S01]  /*3ad0*/  MOV R0, 0xff800000 ;  /* 0xff80000000007802 */ /* 0x000fe20000000f00 */
[----:B------:R-:W-:Y:S01]  /*3ae0*/  UMOV UR4, UR6 ;  /* 0x0000000600047c82 */ /* 0x000fe20008000000 */
[----:B------:R-:W-:Y:S01]  /*3af0*/  MOV R7, 0x437c0000 ;  /* 0x437c000000077802 */ /* 0x000fe20000000f00 */
[----:B------:R-:W-:Y:S01]  /*3b00*/  UMOV UR7, UR5 ;  /* 0x0000000500077c82 */ /* 0x000fe20008000000 */
[----:B---3--:R-:W-:-:S07]  /*3b10*/  MOV R2, 0x3d39bf78 ;  /* 0x3d39bf7800027802 */ /* 0x008fce0000000f00 */
.L_x_75:
        /* <DEDUP_REMOVED lines=42> */
.L_x_71:
        /* <DEDUP_REMOVED lines=14> */
[----:B-1----:R-:W-:Y:S02]  /*3ea0*/  IADD3 R15, PT, PT, -R13, 0x40800000, RZ ;  /* 0x408000000d0f7810 */ /* 0x002fe40007ffe1ff */
        /* <DEDUP_REMOVED lines=21> */
.L_x_72:
[----:B------:R-:W0:Y:S02]  /*4000*/  LDS R9, [UR4] ;  /* 0x00000004ff097984 */ /* 0x000e240008000800 */
        /* <DEDUP_REMOVED lines=39> */
.L_x_73:
        /* <DEDUP_REMOVED lines=36> */
.L_x_74:
[----:B------:R-:W-:Y:S02]  /*44c0*/  UIADD3 UR4, UPT, UPT, UR4, 0x4, URZ ;  /* 0x0000000404047890 */ /* 0x000fe4000fffe0ff */
[----:B------:R-:W-:Y:S01]  /*44d0*/  UIADD3 UR7, UPT, UPT, UR7, 0x4, URZ ;  /* 0x0000000407077890 */ /* 0x000fe2000fffe0ff */
[----:B------:R-:W-:Y:S11]  /*44e0*/  @P0 BRA `(.L_x_75) ;  /* 0xfffffff4008c0947 */ /* 0x000ff6000383ffff */
.L_x_70:
[----:B0-----:R-:W0:Y:S01]  /*44f0*/  LDC R7, c[0x0][0x3ec] ;  /* 0x0000fb00ff077b82 */ /* 0x001e220000000800 */
[----:B------:R-:W2:Y:S01]  /*4500*/  LDCU UR4, c[0x0][0x3f4] ;  /* 0x00007e80ff0477ac */ /* 0x000ea20008000800 */
[----:B------:R-:W-:-:S06]  /*4510*/  IADD3 R13, PT, PT, R4, UR17, RZ ;  /* 0x00000011040d7c10 */ /* 0x000fcc000fffe0ff */
[----:B------:R-:W4:Y:S08]  /*4520*/  LDC R6, c[0x0][0x3f8] ;  /* 0x0000fe00ff067b82 */ /* 0x000f300000000800 */
[----:B---3--:R-:W3:Y:S08]  /*4530*/  LDC.64 R2, c[0x0][0x3c0] ;  /* 0x0000f000ff027b82 */ /* 0x008ef00000000a00 */
[----:B------:R-:W5:Y:S01]  /*4540*/  LDC.64 R8, c[0x0][0x3c8] ;  /* 0x0000f200ff087b82 */ /* 0x000f620000000a00 */
[----:B0-----:R-:W-:-:S05]  /*4550*/  IMAD R7, R7, UR16, RZ ;  /* 0x0000001007077c24 */ /* 0x001fca000f8e02ff */
[----:B------:R-:W-:Y:S02]  /*4560*/  IADD3 R4, PT, PT, R7, UR14, RZ ;  /* 0x0000000e07047c10 */ /* 0x000fe4000fffe0ff */
[----:B----4-:R-:W-:-:S03]  /*4570*/  ISETP.LE.AND P0, PT, R6, UR17, PT ;  /* 0x0000001106007c0c */ /* 0x010fc6000bf03270 */
[----:B--2---:R-:W-:-:S04]  /*4580*/  IMAD R13, R4, UR4, R13 ;  /* 0x00000004040d7c24 */ /* 0x004fc8000f8e020d */
[----:B---3--:R-:W-:-:S05]  /*4590*/  IMAD.WIDE R2, R13, 0x4, R2 ;  /* 0x000000040d027825 */ /* 0x008fca00078e0202 */
[----:B------:R0:W-:Y:S01]  /*45a0*/  STG.E desc[UR12][R2.64], R0 ;  /* 0x0000000002007986 */ /* 0x0001e2000c10190c */
[----:B-----5:R-:W-:-:S05]  /*45b0*/  IMAD.WIDE R8, R13, 0x4, R8 ;  /* 0x000000040d087825 */ /* 0x020fca00078e0208 */
[----:B------:R0:W-:Y:S01]  /*45c0*/  STG.E desc[UR12][R8.64], R11 ;  /* 0x0000000b08007986 */ /* 0x0001e2000c10190c */
[----:B------:R-:W-:Y:S05]  /*45d0*/  @P0 EXIT ;  /* 0x000000000000094d */ /* 0x000fea0003800000 */
[----:B------:R-:W-:Y:S01]  /*45e0*/  UISETP.GE.AND UP0, UPT, UR4, 0x1, UPT ;  /* 0x000000010400788c */ /* 0x000fe2000bf06270 */
[----:B------:R-:W-:Y:S02]  /*45f0*/  MOV R6, 0xff800000 ;  /* 0xff80000000067802 */ /* 0x000fe40000000f00 */
[----:B------:R-:W-:Y:S02]  /*4600*/  MOV R4, 0xff800000 ;  /* 0xff80000000047802 */ /* 0x000fe40000000f00 */
[----:B0-----:R-:W-:Y:S02]  /*4610*/  MOV R3, 0xff800000 ;  /* 0xff80000000037802 */ /* 0x001fe40000000f00 */
[----:B------:R-:W-:Y:S02]  /*4620*/  MOV R2, 0xff800000 ;  /* 0xff80000000027802 */ /* 0x000fe40000000f00 */
[----:B------:R-:W-:Y:S01]  /*4630*/  MOV R0, 0xff800000 ;  /* 0xff80000000007802 */ /* 0x000fe20000000f00 */
[----:B------:R-:W-:Y:S06]  /*4640*/  BRA.U !UP0, `(.L_x_76) ;  /* 0x0000001908687547 */ /* 0x000fec000b800000 */
[----:B------:R-:W0:Y:S01]  /*4650*/  S2UR UR9, SR_CgaCtaId ;  /* 0x00000000000979c3 */ /* 0x000e220000008800 */
[----:B------:R-:W-:Y:S01]  /*4660*/  UMOV UR5, 0x400 ;  /* 0x0000040000057882 */ /* 0x000fe20000000000 */
[----:B------:R-:W-:Y:S01]  /*4670*/  HFMA2 R9, -RZ, RZ, 0.96630859375, -0.0022525787353515625 ;  /* 0x3bbb989dff097431 */ /* 0x000fe200000001ff */
[----:B------:R-:W-:Y:S01]  /*4680*/  UIADD3 UR6, UPT, UPT, UR5, 0x2bc0, URZ ;  /* 0x00002bc005067890 */ /* 0x000fe2000fffe0ff */
[----:B------:R-:W-:Y:S01]  /*4690*/  HFMA2 R11, -RZ, RZ, 1.625, 0 ;  /* 0x3e800000ff0b7431 */ /* 0x000fe200000001ff */
[----:B------:R-:W-:Y:S01]  /*46a0*/  UIADD3 UR7, UPT, UPT, UR5, 0x28a0, URZ ;  /* 0x000028a005077890 */ /* 0x000fe2000fffe0ff */
[----:B------:R-:W-:Y:S01]  /*46b0*/  MOV R0, 0xff800000 ;  /* 0xff80000000007802 */ /* 0x000fe20000000f00 */
[----:B------:R-:W-:Y:S01]  /*46c0*/  UIADD3 UR8, UPT, UPT, UR5, 0x2580, URZ ;  /* 0x0000258005087890 */ /* 0x000fe2000fffe0ff */
[----:B------:R-:W-:Y:S01]  /*46d0*/  MOV R2, 0xff800000 ;  /* 0xff80000000027802 */ /* 0x000fe20000000f00 */
[----:B------:R-:W-:Y:S01]  /*46e0*/  UIADD3 UR10, UPT, UPT, UR5, 0x2260, URZ ;  /* 0x00002260050a7890 */ /* 0x000fe2000fffe0ff */
[----:B------:R-:W-:Y:S01]  /*46f0*/  MOV R3, 0xff800000 ;  /* 0xff80000000037802 */ /* 0x000fe20000000f00 */
[----:B------:R-:W-:Y:S01]  /*4700*/  UIADD3 UR11, UPT, UPT, UR5, 0x1f40, URZ ;  /* 0x00001f40050b7890 */ /* 0x000fe2000fffe0ff */
[----:B------:R-:W-:Y:S01]  /*4710*/  MOV R4, 0xff800000 ;  /* 0xff80000000047802 */ /* 0x000fe20000000f00 */
[----:B------:R-:W-:Y:S01]  /*4720*/  UIADD3 UR4, UPT, UPT, -UR4, URZ, URZ ;  /* 0x000000ff04047290 */ /* 0x000fe2000fffe1ff */
[----:B------:R-:W-:-:S02]  /*4730*/  MOV R6, 0xff800000 ;  /* 0xff80000000067802 */ /* 0x000fc40000000f00 */
[----:B------:R-:W-:Y:S02]  /*4740*/  MOV R10, 0x437c0000 ;  /* 0x437c0000000a7802 */ /* 0x000fe40000000f00 */
[----:B------:R-:W-:Y:S01]  /*4750*/  MOV R8, 0x3d39bf78 ;  /* 0x3d39bf7800087802 */ /* 0x000fe20000000f00 */
[----:B0-----:R-:W-:Y:S02]  /*4760*/  ULEA UR5, UR9, UR6, 0x18 ;  /* 0x0000000609057291 */ /* 0x001fe4000f8ec0ff */
[----:B------:R-:W-:Y:S02]  /*4770*/  ULEA UR6, UR9, UR7, 0x18 ;  /* 0x0000000709067291 */ /* 0x000fe4000f8ec0ff */
[----:B------:R-:W-:Y:S02]  /*4780*/  ULEA UR7, UR9, UR8, 0x18 ;  /* 0x0000000809077291 */ /* 0x000fe4000f8ec0ff */
[----:B------:R-:W-:Y:S02]  /*4790*/  ULEA UR8, UR9, UR10, 0x18 ;  /* 0x0000000a09087291 */ /* 0x000fe4000f8ec0ff */
[----:B------:R-:W-:-:S12]  /*47a0*/  ULEA UR9, UR9, UR11, 0x18 ;  /* 0x0000000b09097291 */ /* 0x000fd8000f8ec0ff */
.L_x_87:
[----:B------:R-:W0:Y:S02]  /*47b0*/  LDS R13, [UR9] ;  /* 0x00000009ff0d7984 */ /* 0x000e240008000800 */
[----:B0-----:R-:W-:-:S13]  /*47c0*/  FSETP.GTU.AND P0, PT, R13, R6, PT ;  /* 0x000000060d00720b */ /* 0x001fda0003f0c000 */
[----:B------:R-:W-:Y:S05]  /*47d0*/  @P0 BRA `(.L_x_77) ;  /* 0x0000000000940947 */ /* 0x000fea0003800000 */
[----:B------:R-:W-:-:S04]  /*47e0*/  FADD R12, R13, -R6 ;  /* 0x800000060d0c7221 */ /* 0x000fc80000000000 */
[----:B------:R-:W-:-:S04]  /*47f0*/  FFMA.SAT R13, R12, R9, 0.5 ;  /* 0x3f0000000c0d7423 */ /* 0x000fc80000002009 */
[----:B------:R-:W-:-:S04]  /*4800*/  FFMA.RM R13, R13, R10, 12582913 ;  /* 0x4b4000010d0d7423 */ /* 0x000fc8000000400a */
[----:B-1----:R-:W-:-:S04]  /*4810*/  FADD R15, R13, -12583039 ;  /* 0xcb40007f0d0f7421 */ /* 0x002fc80000000000 */
        /* <DEDUP_REMOVED lines=33> */
.L_x_77:
[----:B------:R-:W-:-:S04]  /*4a30*/  FADD R6, -R13, R6 ;  /* 0x000000060d067221 */ /* 0x000fc80000000100 */
[----:B-1----:R-:W-:-:S04]  /*4a40*/  FFMA.SAT R15, R6, R9, 0.5 ;  /* 0x3f000000060f7423 */ /* 0x002fc80000002009 */
        /* <DEDUP_REMOVED lines=34> */
.L_x_78:
        /* <DEDUP_REMOVED lines=40> */
.L_x_79:
        /* <DEDUP_REMOVED lines=36> */
.L_x_80:
        /* <DEDUP_REMOVED lines=40> */
.L_x_81:
        /* <DEDUP_REMOVED lines=36> */
.L_x_82:
        /* <DEDUP_REMOVED lines=40> */
.L_x_83:
        /* <DEDUP_REMOVED lines=36> */
.L_x_84:
        /* <DEDUP_REMOVED lines=40> */
.L_x_85:
        /* <DEDUP_REMOVED lines=36> */
.L_x_86:
[----:B------:R-:W-:Y:S02]  /*5f70*/  UIADD3 UR4, UPT, UPT, UR4, 0x1, URZ ;  /* 0x0000000104047890 */ /* 0x000fe4000fffe0ff */
[----:B------:R-:W-:Y:S02]  /*5f80*/  UIADD3 UR5, UPT, UPT, UR5, 0x4, URZ ;  /* 0x0000000405057890 */ /* 0x000fe4000fffe0ff */
[----:B------:R-:W-:Y:S02]  /*5f90*/  UISETP.NE.AND UP0, UPT, UR4, URZ, UPT ;  /* 0x000000ff0400728c */ /* 0x000fe4000bf05270 */
[----:B------:R-:W-:Y:S02]  /*5fa0*/  UIADD3 UR6, UPT, UPT, UR6, 0x4, URZ ;  /* 0x0000000406067890 */ /* 0x000fe4000fffe0ff */
[----:B------:R-:W-:Y:S02]  /*5fb0*/  UIADD3 UR7, UPT, UPT, UR7, 0x4, URZ ;  /* 0x0000000407077890 */ /* 0x000fe4000fffe0ff */
[----:B------:R-:W-:-:S02]  /*5fc0*/  UIADD3 UR8, UPT, UPT, UR8, 0x4, URZ ;  /* 0x0000000408087890 */ /* 0x000fc4000fffe0ff */
[----:B------:R-:W-:Y:S01]  /*5fd0*/  UIADD3 UR9, UPT, UPT, UR9, 0x4, URZ ;  /* 0x0000000409097890 */ /* 0x000fe2000fffe0ff */
[----:B------:R-:W-:Y:S11]  /*5fe0*/  BRA.U UP0, `(.L_x_87) ;  /* 0xffffffe500f07547 */ /* 0x000ff6000b83ffff */
.L_x_76:
[----:B------:R-:W0:Y:S08]  /*5ff0*/  LDC R17, c[0x0][0x3f8] ;  /* 0x0000fe00ff117b82 */ /* 0x000e300000000800 */
[----:B------:R-:W2:Y:S08]  /*6000*/  LDC.64 R10, c[0x0][0x3d8] ;  /* 0x0000f600ff0a7b82 */ /* 0x000eb00000000a00 */
[----:B------:R-:W3:Y:S01]  /*6010*/  LDC.64 R8, c[0x0][0x3d0] ;  /* 0x0000f400ff087b82 */ /* 0x000ee20000000a00 */
[----:B0-----:R-:W-:-:S02]  /*6020*/  IMAD R7, R7, R17, RZ ;  /* 0x0000001107077224 */ /* 0x001fc400078e02ff */
[----:B------:R-:W-:-:S05]  /*6030*/  IMAD R14, R17, UR14, R5 ;  /* 0x0000000e110e7c24 */ /* 0x000fca000f8e0205 */
[----:B------:R-:W-:Y:S02]  /*6040*/  IADD3 R5, PT, PT, R7, R14, RZ ;  /* 0x0000000e07057210 */ /* 0x000fe40007ffe0ff */
[----:B------:R-:W-:Y:S02]  /*6050*/  IADD3 R7, PT, PT, R14, UR17, R7 ;  /* 0x000000110e077c10 */ /* 0x000fe4000fffe007 */
[----:B------:R-:W-:-:S05]  /*6060*/  LEA R5, R5, UR17, 0x2 ;  /* 0x0000001105057c11 */ /* 0x000fca000f8e10ff */
[----:B--2---:R-:W-:-:S04]  /*6070*/  IMAD.WIDE R10, R5, 0x4, R10 ;  /* 0x00000004050a7825 */ /* 0x004fc800078e020a */
[----:B---3--:R-:W-:-:S04]  /*6080*/  IMAD.WIDE R8, R7, 0x4, R8 ;  /* 0x0000000407087825 */ /* 0x008fc800078e0208 */
[C---:B------:R-:W-:Y:S01]  /*6090*/  IMAD.WIDE R12, R17.reuse, 0x4, R10 ;  /* 0x00000004110c7825 */ /* 0x040fe200078e020a */
[----:B------:R-:W-:Y:S04]  /*60a0*/  STG.E desc[UR12][R8.64], R6 ;  /* 0x0000000608007986 */ /* 0x000fe8000c10190c */
[----:B------:R-:W-:Y:S01]  /*60b0*/  STG.E desc[UR12][R10.64], R4 ;  /* 0x000000040a007986 */ /* 0x000fe2000c10190c */
[----:B-1----:R-:W-:-:S03]  /*60c0*/  IMAD.WIDE R14, R17, 0x4, R12 ;  /* 0x00000004110e7825 */ /* 0x002fc600078e020c */
[----:B------:R-:W-:Y:S01]  /*60d0*/  STG.E desc[UR12][R12.64], R3 ;  /* 0x000000030c007986 */ /* 0x000fe2000c10190c */
[----:B------:R-:W-:-:S03]  /*60e0*/  IMAD.WIDE R16, R17, 0x4, R14 ;  /* 0x0000000411107825 */ /* 0x000fc600078e020e */
[----:B------:R-:W-:Y:S04]  /*60f0*/  STG.E desc[UR12][R14.64], R2 ;  /* 0x000000020e007986 */ /* 0x000fe8000c10190c */
[----:B------:R-:W-:Y:S01]  /*6100*/  STG.E desc[UR12][R16.64], R0 ;  /* 0x0000000010007986 */ /* 0x000fe2000c10190c */
[----:B------:R-:W-:Y:S05]  /*6110*/  EXIT ;  /* 0x000000000000794d */ /* 0x000fea0003800000 */
.L_x_88:
        /* <DEDUP_REMOVED lines=14> */
.L_x_112:


//--------------------- .text._Z19kernel_forward_rootPfS_S_S_S_S_iiii --------------------------
	.section	.text._Z19kernel_forward_rootPfS_S_S_S_S_iiii,"ax",@progbits
	.align	128
        .global         _Z19kernel_forward_rootPfS_S_S_S_S_iiii
        .type           _Z19kernel_forward_rootPfS_S_S_S_S_iiii,@function
        .size           _Z19kernel_forward_rootPfS_S_S_S_S_iiii,(.L_x_113 - _Z19kernel_forward_rootPfS_S_S_S_S_iiii)
        .other          _Z19kernel_forward_rootPfS_S_S_S_S_iiii,@"STO_CUDA_ENTRY STV_DEFAULT"
_Z19kernel_forward_rootPfS_S_S_S_S_iiii:
.text._Z19kernel_forward_rootPfS_S_S_S_S_iiii:
[----:B------:R-:W-:Y:S08]  /*0000*/  LDC R1, c[0x0][0x37c] ;  /* 0x0000df00ff017b82 */ /* 0x000ff00000000800 */
[----:B------:R-:W0:Y:S01]  /*0010*/  S2UR UR7, SR_CTAID.X ;  /* 0x00000000000779c3 */ /* 0x000e220000002500 */
[----:B------:R-:W1:Y:S01]  /*0020*/  LDCU UR10, c[0x0][0x3b4] ;  /* 0x00007680ff0a77ac */ /* 0x000e620008000800 */
[----:B------:R-:W2:Y:S01]  /*0030*/  S2R R0, SR_TID.X ;  /* 0x0000000000007919 */ /* 0x000ea20000002100 */
[----:B------:R-:W-:Y:S01]  /*0040*/  MOV R7, 0xff800000 ;  /* 0xff80000000077802 */ /* 0x000fe20000000f00 */
[----:B------:R-:W3:Y:S04]  /*0050*/  LDCU.64 UR8, c[0x0][0x358] ;  /* 0x00006b00ff0877ac */ /* 0x000ee80008000a00 */
[----:B------:R-:W4:Y:S08]  /*0060*/  LDC.64 R4, c[0x0][0x3b8] ;  /* 0x0000ee00ff047b82 */ /* 0x000f300000000a00 */
[----:B------:R-:W5:Y:S01]  /*0070*/  LDC.64 R2, c[0x0][0x390] ;  /* 0x0000e400ff027b82 */ /* 0x000f620000000a00 */
[----:B-1----:R-:W-:-:S02]  /*0080*/  UIMAD UR6, UR10, UR10, URZ ;  /* 0x0000000a0a0672a4 */ /* 0x002fc4000f8e02ff */
[----:B------:R-:W-:Y:S02]  /*0090*/  UISETP.GE.AND UP0, UPT, UR10, 0x2, UPT ;  /* 0x000000020a00788c */ /* 0x000fe4000bf06270 */
[----:B0-----:R-:W-:-:S06]  /*00a0*/  UIMAD UR4, UR6, UR7, URZ ;  /* 0x00000007060472a4 */ /* 0x001fcc000f8e02ff */
[----:B----4-:R-:W-:Y:S01]  /*00b0*/  IMAD R6, R4, UR4, RZ ;  /* 0x0000000404067c24 */ /* 0x010fe2000f8e02ff */
[----:B------:R-:W-:-:S03]  /*00c0*/  MOV R4, 0xff800000 ;  /* 0xff80000000047802 */ /* 0x000fc60000000f00 */
[----:B-----5:R-:W-:Y:S01]  /*00d0*/  IMAD.WIDE R2, R6, 0x4, R2 ;  /* 0x0000000406027825 */ /* 0x020fe200078e0202 */
[----:B--23--:R-:W-:Y:S06]  /*00e0*/  BRA.U !UP0, `(.L_x_89) ;  /* 0x0000000d089c7547 */ /* 0x00cfec000b800000 */
[C---:B------:R-:W-:Y:S02]  /*00f0*/  IMAD R8, R5.reuse, UR4, RZ ;  /* 0x0000000405087c24 */ /* 0x040fe4000f8e02ff */
[----:B------:R-:W-:Y:S02]  /*0100*/  HFMA2 R12, -RZ, RZ, 0, 5.9604644775390625e-08 ;  /* 0x00000001ff0c7431 */ /* 0x000fe400000001ff */
[----:B------:R-:W-:Y:S01]  /*0110*/  IMAD R9, R5, UR10, RZ ;  /* 0x0000000a05097c24 */ /* 0x000fe2000f8e02ff */
[----:B------:R-:W-:Y:S01]  /*0120*/  MOV R4, 0xff800000 ;  /* 0xff80000000047802 */ /* 0x000fe20000000f00 */
[----:B------:R-:W-:Y:S01]  /*0130*/  IMAD R10, R8, UR6, RZ ;  /* 0x00000006080a7c24 */ /* 0x000fe2000f8e02ff */
[----:B------:R-:W-:Y:S01]  /*0140*/  MOV R7, 0xff800000 ;  /* 0xff80000000077802 */ /* 0x000fe20000000f00 */
[----:B------:R-:W-:-:S12]  /*0150*/  UIADD3 UR5, UPT, UPT, UR10, 0x1, URZ ;  /* 0x000000010a057890 */ /* 0x000fd8000fffe0ff */
.L_x_99:
[----:B------:R-:W0:Y:S01]  /*0160*/  LDC R11, c[0x0][0x3b4] ;  /* 0x0000ed00ff0b7b82 */ /* 0x000e220000000800 */
[----:B------:R-:W1:Y:S01]  /*0170*/  LDCU UR4, c[0x0][0x3b8] ;  /* 0x00007700ff0477ac */ /* 0x000e620008000800 */
[----:B------:R-:W2:Y:S01]  /*0180*/  LDCU.64 UR10, c[0x0][0x398] ;  /* 0x00007300ff0a77ac */ /* 0x000ea20008000a00 */
[----:B-1----:R-:W-:-:S04]  /*0190*/  IMAD R19, R12, UR4, R0 ;  /* 0x000000040c137c24 */ /* 0x002fc8000f8e0200 */
[----:B------:R-:W-:-:S04]  /*01a0*/  IMAD.WIDE R18, R19, 0x4, R2 ;  /* 0x0000000413127825 */ /* 0x000fc800078e0202 */
[----:B0-----:R-:W-:-:S04]  /*01b0*/  IMAD R5, R12, R11, R11 ;  /* 0x0000000b0c057224 */ /* 0x001fc800078e020b */
[----:B------:R-:W-:-:S05]  /*01c0*/  IMAD R5, R5, UR4, R0 ;  /* 0x0000000405057c24 */ /* 0x000fca000f8e0200 */
[----:B------:R-:W-:Y:S02]  /*01d0*/  SHF.R.S32.HI R13, RZ, 0x1f, R5 ;  /* 0x0000001fff0d7819 */ /* 0x000fe40000011405 */
[----:B------:R-:W-:-:S04]  /*01e0*/  IADD3 R5, P0, PT, R6, R5, RZ ;  /* 0x0000000506057210 */ /* 0x000fc80007f1e0ff */
[----:B------:R-:W-:Y:S02]  /*01f0*/  LEA.HI.X.SX32 R14, R6, R13, 0x1, P0 ;  /* 0x0000000d060e7211 */ /* 0x000fe400000f0eff */
[----:B--2---:R-:W-:-:S04]  /*0200*/  LEA R16, P0, R5, UR10, 0x2 ;  /* 0x0000000a05107c11 */ /* 0x004fc8000f8010ff */
[----:B------:R-:W-:Y:S02]  /*0210*/  LEA.HI.X R17, R5, UR11, R14, 0x2, P0 ;  /* 0x0000000b05117c11 */ /* 0x000fe400080f140e */
[----:B------:R-:W2:Y:S04]  /*0220*/  LDG.E R14, desc[UR8][R18.64] ;  /* 0x00000008120e7981 */ /* 0x000ea8000c1e1900 */
[----:B------:R-:W2:Y:S01]  /*0230*/  LDG.E R17, desc[UR8][R16.64] ;  /* 0x0000000810117981 */ /* 0x000ea2000c1e1900 */
[----:B------:R-:W-:Y:S01]  /*0240*/  BSSY.RECONVERGENT B0, `(.L_x_90) ;  /* 0x0000055000007945 */ /* 0x000fe20003800200 */
        /* <DEDUP_REMOVED lines=44> */
.L_x_91:
        /* <DEDUP_REMOVED lines=40> */
.L_x_92:
[----:B------:R-:W-:Y:S05]  /*0790*/  BSYNC.RECONVERGENT B0 ;  /* 0x0000000000007941 */ /* 0x000fea0003800200 */
.L_x_90:
[----:B------:R-:W0:Y:S01]  /*07a0*/  LDCU UR4, c[0x0][0x3bc] ;  /* 0x00007780ff0477ac */ /* 0x000e220008000800 */
[----:B------:R-:W-:Y:S01]  /*07b0*/  IADD3 R14, PT, PT, R12, 0x1, RZ ;  /* 0x000000010c0e7810 */ /* 0x000fe20007ffe0ff */
[----:B------:R-:W-:Y:S01]  /*07c0*/  BSSY.RECONVERGENT B0, `(.L_x_93) ;  /* 0x0000075000007945 */ /* 0x000fe20003800200 */
[----:B------:R-:W1:Y:S02]  /*07d0*/  LDCU UR10, c[0x0][0x3bc] ;  /* 0x00007780ff0a77ac */ /* 0x000e640008000800 */
[----:B------:R-:W-:Y:S01]  /*07e0*/  ISETP.GE.AND P0, PT, R14, R11, PT ;  /* 0x0000000b0e00720c */ /* 0x000fe20003f06270 */
[----:B------:R-:W2:Y:S01]  /*07f0*/  LDCU.128 UR12, c[0x0][0x3a0] ;  /* 0x00007400ff0c77ac */ /* 0x000ea20008000c00 */
[----:B0-----:R-:W-:-:S04]  /*0800*/  MOV R5, UR4 ;  /* 0x0000000400057c02 */ /* 0x001fc80008000f00 */
[----:B------:R-:W-:-:S13]  /*0810*/  ISETP.GE.OR P0, PT, R0, R5, P0 ;  /* 0x000000050000720c */ /* 0x000fda0000706670 */
[----:B-12---:R-:W-:Y:S05]  /*0820*/  @P0 BRA `(.L_x_94) ;  /* 0x0000000400b80947 */ /* 0x006fea0003800000 */
[C---:B------:R-:W-:Y:S01]  /*0830*/  IMAD R16, R12.reuse, UR5, RZ ;  /* 0x000000050c107c24 */ /* 0x040fe2000f8e02ff */
[----:B------:R-:W-:-:S03]  /*0840*/  IADD3 R11, PT, PT, R12, -R11, RZ ;  /* 0x8000000b0c0b7210 */ /* 0x000fc60007ffe0ff */
[----:B------:R-:W-:Y:S02]  /*0850*/  IMAD R5, R16, R5, R5 ;  /* 0x0000000510057224 */ /* 0x000fe400078e0205 */
[----:B------:R-:W-:-:S03]  /*0860*/  IMAD R13, R9, R16, R9 ;  /* 0x00000010090d7224 */ /* 0x000fc600078e0209 */
[-C--:B------:R-:W-:Y:S02]  /*0870*/  IADD3 R15, PT, PT, R5, R0.reuse, RZ ;  /* 0x00000000050f7210 */ /* 0x080fe40007ffe0ff */
[----:B------:R-:W-:-:S07]  /*0880*/  IADD3 R16, PT, PT, R13, R0, RZ ;  /* 0x000000000d107210 */ /* 0x000fce0007ffe0ff */
.L_x_98:
[----:B------:R-:W-:Y:S02]  /*0890*/  SHF.R.S32.HI R5, RZ, 0x1f, R15 ;  /* 0x0000001fff057819 */ /* 0x000fe4000001140f */
[----:B------:R-:W-:Y:S02]  /*08a0*/  IADD3 R19, P0, PT, R8, R15, RZ ;  /* 0x0000000f08137210 */ /* 0x000fe40007f1e0ff */
[----:B------:R-:W-:Y:S02]  /*08b0*/  SHF.R.S32.HI R13, RZ, 0x1f, R16 ;  /* 0x0000001fff0d7819 */ /* 0x000fe40000011410 */
[----:B------:R-:W-:Y:S02]  /*08c0*/  IADD3 R17, P1, PT, R10, R16, RZ ;  /* 0x000000100a117210 */ /* 0x000fe40007f3e0ff */
        /* <DEDUP_REMOVED lines=55> */
.L_x_96:
        /* <DEDUP_REMOVED lines=40> */
.L_x_97:
[----:B------:R-:W-:Y:S05]  /*0ec0*/  BSYNC.RECONVERGENT B1 ;  /* 0x0000000000017941 */ /* 0x000fea0003800200 */
.L_x_95:
[----:B------:R-:W-:Y:S02]  /*0ed0*/  MOV R5, UR10 ;  /* 0x0000000a00057c02 */ /* 0x000fe40008000f00 */
[----:B------:R-:W-:Y:S02]  /*0ee0*/  IADD3 R16, PT, PT, R9, R16, RZ ;  /* 0x0000001009107210 */ /* 0x000fe40007ffe0ff */
[----:B------:R-:W-:Y:S01]  /*0ef0*/  IADD3 R15, PT, PT, R15, R5, RZ ;  /* 0x000000050f0f7210 */ /* 0x000fe20007ffe0ff */
[----:B------:R-:W-:Y:S06]  /*0f00*/  @P0 BRA `(.L_x_98) ;  /* 0xfffffff800600947 */ /* 0x000fec000383ffff */
.L_x_94:
[----:B------:R-:W-:Y:S05]  /*0f10*/  BSYNC.RECONVERGENT B0 ;  /* 0x0000000000007941 */ /* 0x000fea0003800200 */
.L_x_93:
[----:B------:R-:W0:Y:S01]  /*0f20*/  LDCU UR4, c[0x0][0x3b4] ;  /* 0x00007680ff0477ac */ /* 0x000e220008000800 */
[----:B------:R-:W-:Y:S02]  /*0f30*/  MOV R12, R14 ;  /* 0x0000000e000c7202 */ /* 0x000fe40000000f00 */
[----:B0-----:R-:W-:-:S13]  /*0f40*/  ISETP.NE.AND P0, PT, R14, UR4, PT ;  /* 0x000000040e007c0c */ /* 0x001fda000bf05270 */
[----:B------:R-:W-:Y:S05]  /*0f50*/  @P0 BRA `(.L_x_99) ;  /* 0xfffffff000800947 */ /* 0x000fea000383ffff */
.L_x_89:
[----:B------:R-:W0:Y:S08]  /*0f60*/  LDC R9, c[0x0][0x3b8] ;  /* 0x0000ee00ff097b82 */ /* 0x000e300000000800 */
[----:B------:R-:W1:Y:S01]  /*0f70*/  LDC.64 R10, c[0x0][0x380] ;  /* 0x0000e000ff0a7b82 */ /* 0x000e620000000a00 */
[----:B0-----:R-:W-:-:S04]  /*0f80*/  IMAD R13, R9, UR7, R0 ;  /* 0x00000007090d7c24 */ /* 0x001fc8000f8e0200 */
[----:B-1----:R-:W-:-:S06]  /*0f90*/  IMAD.WIDE R10, R13, 0x4, R10 ;  /* 0x000000040d0a7825 */ /* 0x002fcc00078e020a */
[----:B------:R-:W2:Y:S01]  /*0fa0*/  LDG.E R10, desc[UR8][R10.64] ;  /* 0x000000080a0a7981 */ /* 0x000ea2000c1e1900 */
[----:B------:R-:W0:Y:S01]  /*0fb0*/  S2UR UR5, SR_CgaCtaId ;  /* 0x00000000000579c3 */ /* 0x000e220000008800 */
[----:B------:R-:W-:Y:S01]  /*0fc0*/  UMOV UR4, 0x400 ;  /* 0x0000040000047882 */ /* 0x000fe20000000000 */
[----:B------:R-:W-:Y:S01]  /*0fd0*/  ISETP.GE.AND P0, PT, R0, R5, PT ;  /* 0x000000050000720c */ /* 0x000fe20003f06270 */
[----:B------:R-:W-:Y:S01]  /*0fe0*/  BSSY.RECONVERGENT B0, `(.L_x_100) ;  /* 0x0000061000007945 */ /* 0x000fe20003800200 */
[----:B0-----:R-:W-:-:S06]  /*0ff0*/  ULEA UR4, UR5, UR4, 0x18 ;  /* 0x0000000405047291 */ /* 0x001fcc000f8ec0ff */
[----:B------:R-:W-:Y:S01]  /*1000*/  LEA R6, R0, UR4, 0x2 ;  /* 0x0000000400067c11 */ /* 0x000fe2000f8e10ff */
[----:B--2---:R-:W-:-:S05]  /*1010*/  FADD R7, R10, R7 ;  /* 0x000000070a077221 */ /* 0x004fca0000000000 */
[----:B------:R0:W-:Y:S01]  /*1020*/  STS [R6], R7 ;  /* 0x0000000706007388 */ /* 0x0001e20000000800 */
[----:B------:R-:W-:Y:S05]  /*1030*/  @P0 BRA `(.L_x_101) ;  /* 0x00000004006c0947 */ /* 0x000fea0003800000 */
[----:B------:R-:W1:Y:S01]  /*1040*/  LDC.64 R10, c[0x0][0x388] ;  /* 0x0000e200ff0a7b82 */ /* 0x000e620000000a00 */
[----:B------:R-:W-:-:S04]  /*1050*/  IMAD R5, R5, UR7, R0 ;  /* 0x0000000705057c24 */ /* 0x000fc8000f8e0200 */
[----:B-1----:R-:W-:-:S06]  /*1060*/  IMAD.WIDE.U32 R10, R5, 0x4, R10 ;  /* 0x00000004050a7825 */ /* 0x002fcc00078e000a */
[----:B------:R-:W2:Y:S01]  /*1070*/  LDG.E R11, desc[UR8][R10.64] ;  /* 0x000000080a0b7981 */ /* 0x000ea2000c1e1900 */
[----:B------:R-:W-:Y:S01]  /*1080*/  BSSY.RECONVERGENT B1, `(.L_x_102) ;  /* 0x0000055000017945 */ /* 0x000fe20003800200 */
[----:B--2---:R-:W-:-:S05]  /*1090*/  FADD R4, R11, R4 ;  /* 0x000000040b047221 */ /* 0x004fca0000000000 */
[----:B------:R-:W-:-:S13]  /*10a0*/  FSETP.GTU.AND P0, PT, R4, R7, PT ;  /* 0x000000070400720b */ /* 0x000fda0003f0c000 */
[----:B------:R-:W-:Y:S05]  /*10b0*/  @P0 BRA `(.L_x_103) ;  /* 0x0000000000a40947 */ /* 0x000fea0003800000 */
        /* <DEDUP_REMOVED lines=39> */
[----:B0-----:R-:W-:Y:S01]  /*1330*/  FADD R7, R7, R8 ;  /* 0x0000000807077221 */ /* 0x001fe20000000000 */
[----:B------:R-:W-:Y:S06]  /*1340*/  BRA `(.L_x_104) ;  /* 0x0000000000a07947 */ /* 0x000fec0003800000 */
.L_x_103:
[----:B------:R-:W-:Y:S02]  /*1350*/  HFMA2 R8, -RZ, RZ, 0.96630859375, -0.0022525787353515625 ;  /* 0x3bbb989dff087431 */ /* 0x000fe400000001ff */
[----:B0-----:R-:W-:Y:S01]  /*1360*/  FADD R7, R7, -R4 ;  /* 0x8000000407077221 */ /* 0x001fe20000000000 */
        /* <DEDUP_REMOVED lines=38> */
.L_x_104:
[----:B------:R-:W-:Y:S05]  /*15d0*/  BSYNC.RECONVERGENT B1 ;  /* 0x0000000000017941 */ /* 0x000fea0003800200 */
.L_x_102:
[----:B------:R1:W-:Y:S02]  /*15e0*/  STS [R6], R7 ;  /* 0x0000000706007388 */ /* 0x0003e40000000800 */
.L_x_101:
[----:B------:R-:W-:Y:S05]  /*15f0*/  BSYNC.RECONVERGENT B0 ;  /* 0x0000000000007941 */ /* 0x000fea0003800200 */
.L_x_100:
[----:B------:R-:W-:Y:S01]  /*1600*/  BAR.SYNC.DEFER_BLOCKING 0x0 ;  /* 0x0000000000007b1d */ /* 0x000fe20000010000 */
[----:B------:R-:W-:-:S13]  /*1610*/  ISETP.NE.AND P0, PT, R0, RZ, PT ;  /* 0x000000ff0000720c */ /* 0x000fda0003f05270 */
[----:B------:R-:W-:Y:S05]  /*1620*/  @P0 EXIT ;  /* 0x000000000000094d */ /* 0x000fea0003800000 */
[----:B------:R-:W-:Y:S02]  /*1630*/  ISETP.GE.AND P0, PT, R9, 0x1, PT ;  /* 0x000000010900780c */ /* 0x000fe40003f06270 */
[----:B------:R-:W-:-:S11]  /*1640*/  MOV R0, 0xff800000 ;  /* 0xff80000000007802 */ /* 0x000fd60000000f00 */
[----:B------:R-:W-:Y:S05]  /*1650*/  @!P0 BRA `(.L_x_105) ;  /* 0x0000000400688947 */ /* 0x000fea0003800000 */
[----:B------:R-:W-:Y:S02]  /*1660*/  IADD3 R9, PT, PT, -R9, RZ, RZ ;  /* 0x000000ff09097210 */ /* 0x000fe40007ffe1ff */
[----:B------:R-:W-:-:S07]  /*1670*/  MOV R0, 0xff800000 ;  /* 0xff80000000007802 */ /* 0x000fce0000000f00 */
.L_x_108:
[----:B------:R-:W2:Y:S01]  /*1680*/  LDS R5, [UR4] ;  /* 0x00000004ff057984 */ /* 0x000ea20008000800 */
[----:B------:R-:W-:-:S04]  /*1690*/  IADD3 R9, PT, PT, R9, 0x1, RZ ;  /* 0x0000000109097810 */ /* 0x000fc80007ffe0ff */
[----:B------:R-:W-:Y:S02]  /*16a0*/  ISETP.NE.AND P0, PT, R9, RZ, PT ;  /* 0x000000ff0900720c */ /* 0x000fe40003f05270 */
[----:B--2---:R-:W-:-:S13]  /*16b0*/  FSETP.GTU.AND P1, PT, R5, R0, PT ;  /* 0x000000000500720b */ /* 0x004fda0003f2c000 */
[----:B------:R-:W-:Y:S05]  /*16c0*/  @P1 BRA `(.L_x_106) ;  /* 0x0000000000a41947 */ /* 0x000fea0003800000 */
[----:B------:R-:W-:Y:S02]  /*16d0*/  HFMA2 R4, -RZ, RZ, 0.96630859375, -0.0022525787353515625 ;  /* 0x3bbb989dff047431 */ /* 0x000fe400000001ff */
[----:B------:R-:W-:Y:S01]  /*16e0*/  FADD R5, R5, -R0 ;  /* 0x8000000005057221 */ /* 0x000fe20000000000 */
[----:B01----:R-:W-:Y:S01]  /*16f0*/  MOV R7, 0x437c0000 ;  /* 0x437c000000077802 */ /* 0x003fe20000000f00 */
        /* <DEDUP_REMOVED lines=38> */
.L_x_106:
[----:B01----:R-:W-:Y:S02]  /*1960*/  HFMA2 R7, -RZ, RZ, 0.96630859375, -0.0022525787353515625 ;  /* 0x3bbb989dff077431 */ /* 0x003fe400000001ff */
[----:B------:R-:W-:Y:S01]  /*1970*/  FADD R0, -R5, R0 ;  /* 0x0000000005007221 */ /* 0x000fe20000000100 */
[----:B------:R-:W-:Y:S02]  /*1980*/  MOV R11, 0x437c0000 ;  /* 0x437c0000000b7802 */ /* 0x000fe40000000f00 */
[----:B------:R-:W-:Y:S01]  /*1990*/  MOV R15, 0x3d39bf78 ;  /* 0x3d39bf78000f7802 */ /* 0x000fe20000000f00 */
[----:B------:R-:W-:-:S04]  /*19a0*/  FFMA.SAT R4, R0, R7, 0.5 ;  /* 0x3f00000000047423 */ /* 0x000fc80000002007 */
[----:B------:R-:W-:Y:S01]  /*19b0*/  FFMA.RM R4, R4, R11, 12582913 ;  /* 0x4b40000104047423 */ /* 0x000fe2000000400b */
[----:B------:R-:W-:-:S03]  /*19c0*/  HFMA2 R11, -RZ, RZ, 1.625, 0 ;  /* 0x3e800000ff0b7431 */ /* 0x000fc600000001ff */
        /* <DEDUP_REMOVED lines=33> */
.L_x_107:
[----:B------:R-:W-:Y:S01]  /*1be0*/  UIADD3 UR4, UPT, UPT, UR4, 0x4, URZ ;  /* 0x0000000404047890 */ /* 0x000fe2000fffe0ff */
[----:B------:R-:W-:Y:S11]  /*1bf0*/  @P0 BRA `(.L_x_108) ;  /* 0xfffffff800a00947 */ /* 0x000ff6000383ffff */
.L_x_105:
[----:B------:R-:W2:Y:S02]  /*1c00*/  LDC R5, c[0x0][0x3b8] ;  /* 0x0000ee00ff057b82 */ /* 0x000ea40000000800 */
[----:B--2---:R-:W-:-:S04]  /*1c10*/  IMAD R5, R5, UR6, RZ ;  /* 0x0000000605057c24 */ /* 0x004fc8000f8e02ff */
[----:B------:R-:W-:-:S05]  /*1c20*/  IMAD.WIDE R2, R5, 0x4, R2 ;  /* 0x0000000405027825 */ /* 0x000fca00078e0202 */
[----:B------:R-:W-:Y:S01]  /*1c30*/  STG.E desc[UR8][R2.64], R0 ;  /* 0x0000000002007986 */ /* 0x000fe2000c101908 */
[----:B------:R-:W-:Y:S05]  /*1c40*/  EXIT ;  /* 0x000000000000794d */ /* 0x000fea0003800000 */
.L_x_109:
        /* <DEDUP_REMOVED lines=11> */
.L_x_113:


//--------------------- .nv.shared._Z17kernel_forward_d2PfS_S_S_S_iiiii --------------------------
	.section	.nv.shared._Z17kernel_forward_d2PfS_S_S_S_iiiii,"aw",@nobits
	.sectionflags	@""
	.align	4
.nv.shared._Z17kernel_forward_d2PfS_S_S_S_iiiii:
	.zero		2624


//--------------------- .nv.shared.reserved.0     --------------------------
	.section	.nv.shared.reserved.0,"aw",@nobits
	.weak		__nv_reservedSMEM_offset_0_alias
	.size		__nv_reservedSMEM_offset_0_alias, 0, 64
	.other		__nv_reservedSMEM_offset_0_alias,@"STO_CUDA_RESERVED_SHARED STV_DEFAULT"
__nv_reservedSMEM_offset_0_alias:
	.zero		0
	.zero		64


//--------------------- .nv.shared._Z17kernel_forward_d1PfS_S_S_S_S_iiiii --------------------------
	.section	.nv.shared._Z17kernel_forward_d1PfS_S_S_S_S_iiiii,"aw",@nobits
	.sectionflags	@""
	.align	4
.nv.shared._Z17kernel_forward_d1PfS_S_S_S_S_iiiii:
	.zero		9024


//--------------------- .nv.shared._Z14kernel_forwardPfS_S_S_S_S_S_S_S_S_S_S_S_iiiii --------------------------
	.section	.nv.shared._Z14kernel_forwardPfS_S_S_S_S_S_S_S_S_S_S_S_iiiii,"aw",@nobits
	.sectionflags	@""
	.align	4
.nv.shared._Z14kernel_forwardPfS_S_S_S_S_S_S_S_S_S_S_S_iiiii:
	.zero		13024


//--------------------- .nv.shared._Z19kernel_forward_rootPfS_S_S_S_S_iiii --------------------------
	.section	.nv.shared._Z19kernel_forward_rootPfS_S_S_S_S_iiii,"aw",@nobits
	.sectionflags	@""
	.align	4
.nv.shared._Z19kernel_forward_rootPfS_S_S_S_S_iiii:
	.zero		5024


//--------------------- .nv.constant0._Z17kernel_forward_d2PfS_S_S_S_iiiii --------------------------
	.section	.nv.constant0._Z17kernel_forward_d2PfS_S_S_S_iiiii,"a",@progbits
	.sectionflags	@""
	.align	4
.nv.constant0._Z17kernel_forward_d2PfS_S_S_S_iiiii:
	.zero		956


//--------------------- .nv.constant0._Z17kernel_forward_d1PfS_S_S_S_S_iiiii --------------------------
	.section	.nv.constant0._Z17kernel_forward_d1PfS_S_S_S_S_iiiii,"a",@progbits
	.sectionflags	@""
	.align	4
.nv.constant0._Z17kernel_forward_d1PfS_S_S_S_S_iiiii:
	.zero		964


//--------------------- .nv.constant0._Z14kernel_forwardPfS_S_S_S_S_S_S_S_S_S_S_S_iiiii --------------------------
	.section	.nv.constant0._Z14kernel_forwardPfS_S_S_S_S_S_S_S_S_S_S_S_iiiii,"a",@progbits
	.sectionflags	@""
	.align	4
.nv.constant0._Z14kernel_forwardPfS_S_S_S_S_S_S_S_S_S_S_S_iiiii:
	.zero		1020


//--------------------- .nv.constant0._Z19kernel_forward_rootPfS_S_S_S_S_iiii --------------------------
	.section	.nv.constant0._Z19kernel_forward_rootPfS_S_S_S_S_iiii,"a",@progbits
	.sectionflags	@""
	.align	4
.nv.constant0._Z19kernel_forward_rootPfS_S_S_S_S_iiii:
	.zero		960


//--------------------- SYMBOLS --------------------------

	.type		.nv.reservedSmem.offset0,@object
	.size		.nv.reservedSmem.offset0,0x4
	.type		.nv.reservedSmem.cap,@object
	.size		.nv.reservedSmem.cap,0x4
